//
// Generated by NVIDIA NVVM Compiler
//
// Compiler Build ID: CL-36424714
// Cuda compilation tools, release 13.0, V13.0.88
// Based on NVVM 20.0.0
//

.version 9.0
.target sm_100
.address_size 64

	// .globl	_Z14kernel_add_onePii
.global .align 4 .u32 d_state;
// _ZZ24kernel_compute_max_deltaiPKiS0_S0_S0_iiS0_S0_S0_iPiS1_PdE3val has been demoted

.visible .entry _Z14kernel_add_onePii(
	.param .u64 .ptr .align 1 _Z14kernel_add_onePii_param_0,
	.param .u32 _Z14kernel_add_onePii_param_1
)
{
	.reg .pred 	%p<3>;
	.reg .b32 	%r<13>;
	.reg .b64 	%rd<5>;

	ld.param.u64 	%rd2, [_Z14kernel_add_onePii_param_0];
	ld.param.u32 	%r6, [_Z14kernel_add_onePii_param_1];
	mov.u32 	%r7, %tid.x;
	mov.u32 	%r1, %ntid.x;
	mov.u32 	%r8, %ctaid.x;
	mad.lo.s32 	%r12, %r1, %r8, %r7;
	setp.ge.s32 	%p1, %r12, %r6;
	@%p1 bra 	$L__BB0_3;
	mov.u32 	%r9, %nctaid.x;
	mul.lo.s32 	%r3, %r1, %r9;
	cvta.to.global.u64 	%rd1, %rd2;
$L__BB0_2:
	mul.wide.s32 	%rd3, %r12, 4;
	add.s64 	%rd4, %rd1, %rd3;
	ld.global.u32 	%r10, [%rd4];
	add.s32 	%r11, %r10, 1;
	st.global.u32 	[%rd4], %r11;
	add.s32 	%r12, %r12, %r3;
	setp.lt.s32 	%p2, %r12, %r6;
	@%p2 bra 	$L__BB0_2;
$L__BB0_3:
	ret;

}
	// .globl	_Z24kernel_init_fixed_valuesiPiiPKiS1_
.visible .entry _Z24kernel_init_fixed_valuesiPiiPKiS1_(
	.param .u32 _Z24kernel_init_fixed_valuesiPiiPKiS1__param_0,
	.param .u64 .ptr .align 1 _Z24kernel_init_fixed_valuesiPiiPKiS1__param_1,
	.param .u32 _Z24kernel_init_fixed_valuesiPiiPKiS1__param_2,
	.param .u64 .ptr .align 1 _Z24kernel_init_fixed_valuesiPiiPKiS1__param_3,
	.param .u64 .ptr .align 1 _Z24kernel_init_fixed_valuesiPiiPKiS1__param_4
)
{
	.reg .pred 	%p<5>;
	.reg .b32 	%r<20>;
	.reg .b64 	%rd<20>;

	ld.param.u32 	%r8, [_Z24kernel_init_fixed_valuesiPiiPKiS1__param_0];
	ld.param.u64 	%rd8, [_Z24kernel_init_fixed_valuesiPiiPKiS1__param_1];
	ld.param.u32 	%r7, [_Z24kernel_init_fixed_valuesiPiiPKiS1__param_2];
	ld.param.u64 	%rd9, [_Z24kernel_init_fixed_valuesiPiiPKiS1__param_3];
	ld.param.u64 	%rd10, [_Z24kernel_init_fixed_valuesiPiiPKiS1__param_4];
	cvta.to.global.u64 	%rd1, %rd10;
	mov.u32 	%r9, %tid.x;
	mov.u32 	%r10, %ctaid.x;
	mov.u32 	%r11, %ntid.x;
	mad.lo.s32 	%r1, %r10, %r11, %r9;
	setp.ge.s32 	%p1, %r1, %r8;
	@%p1 bra 	$L__BB1_5;
	cvta.to.global.u64 	%rd11, %rd8;
	mul.wide.s32 	%rd12, %r1, 4;
	add.s64 	%rd2, %rd11, %rd12;
	mov.b32 	%r12, 0;
	st.global.u32 	[%rd2], %r12;
	add.s64 	%rd3, %rd1, %rd12;
	ld.global.u32 	%r19, [%rd3];
	cvt.s64.s32 	%rd19, %r19;
	mul.wide.s32 	%rd13, %r19, 4;
	add.s64 	%rd14, %rd1, %rd13;
	ld.global.u32 	%r13, [%rd14];
	setp.eq.s32 	%p2, %r13, %r7;
	@%p2 bra 	$L__BB1_5;
	cvta.to.global.u64 	%rd5, %rd9;
	mov.b32 	%r18, 0;
$L__BB1_3:
	ld.global.u32 	%r15, [%rd3+4];
	setp.ge.s32 	%p3, %r19, %r15;
	@%p3 bra 	$L__BB1_5;
	shl.b64 	%rd15, %rd19, 2;
	add.s64 	%rd16, %rd5, %rd15;
	ld.global.u32 	%r16, [%rd16];
	add.s32 	%r18, %r18, %r16;
	st.global.u32 	[%rd2], %r18;
	add.s32 	%r6, %r19, 1;
	cvt.s64.s32 	%rd19, %r6;
	mul.wide.s32 	%rd17, %r19, 4;
	add.s64 	%rd18, %rd1, %rd17;
	ld.global.u32 	%r17, [%rd18+4];
	setp.ne.s32 	%p4, %r17, %r7;
	mov.u32 	%r19, %r6;
	@%p4 bra 	$L__BB1_3;
$L__BB1_5:
	ret;

}
	// .globl	_Z24kernel_compute_max_deltaiPKiS0_S0_S0_iiS0_S0_S0_iPiS1_Pd
.visible .entry _Z24kernel_compute_max_deltaiPKiS0_S0_S0_iiS0_S0_S0_iPiS1_Pd(
	.param .u32 _Z24kernel_compute_max_deltaiPKiS0_S0_S0_iiS0_S0_S0_iPiS1_Pd_param_0,
	.param .u64 .ptr .align 1 _Z24kernel_compute_max_deltaiPKiS0_S0_S0_iiS0_S0_S0_iPiS1_Pd_param_1,
	.param .u64 .ptr .align 1 _Z24kernel_compute_max_deltaiPKiS0_S0_S0_iiS0_S0_S0_iPiS1_Pd_param_2,
	.param .u64 .ptr .align 1 _Z24kernel_compute_max_deltaiPKiS0_S0_S0_iiS0_S0_S0_iPiS1_Pd_param_3,
	.param .u64 .ptr .align 1 _Z24kernel_compute_max_deltaiPKiS0_S0_S0_iiS0_S0_S0_iPiS1_Pd_param_4,
	.param .u32 _Z24kernel_compute_max_deltaiPKiS0_S0_S0_iiS0_S0_S0_iPiS1_Pd_param_5,
	.param .u32 _Z24kernel_compute_max_deltaiPKiS0_S0_S0_iiS0_S0_S0_iPiS1_Pd_param_6,
	.param .u64 .ptr .align 1 _Z24kernel_compute_max_deltaiPKiS0_S0_S0_iiS0_S0_S0_iPiS1_Pd_param_7,
	.param .u64 .ptr .align 1 _Z24kernel_compute_max_deltaiPKiS0_S0_S0_iiS0_S0_S0_iPiS1_Pd_param_8,
	.param .u64 .ptr .align 1 _Z24kernel_compute_max_deltaiPKiS0_S0_S0_iiS0_S0_S0_iPiS1_Pd_param_9,
	.param .u32 _Z24kernel_compute_max_deltaiPKiS0_S0_S0_iiS0_S0_S0_iPiS1_Pd_param_10,
	.param .u64 .ptr .align 1 _Z24kernel_compute_max_deltaiPKiS0_S0_S0_iiS0_S0_S0_iPiS1_Pd_param_11,
	.param .u64 .ptr .align 1 _Z24kernel_compute_max_deltaiPKiS0_S0_S0_iiS0_S0_S0_iPiS1_Pd_param_12,
	.param .u64 .ptr .align 1 _Z24kernel_compute_max_deltaiPKiS0_S0_S0_iiS0_S0_S0_iPiS1_Pd_param_13
)
{
	.reg .pred 	%p<17>;
	.reg .b32 	%r<49>;
	.reg .b64 	%rd<57>;
	.reg .b64 	%fd<25>;
	// demoted variable
	.shared .align 8 .u64 _ZZ24kernel_compute_max_deltaiPKiS0_S0_S0_iiS0_S0_S0_iPiS1_PdE3val;
	ld.param.u32 	%r20, [_Z24kernel_compute_max_deltaiPKiS0_S0_S0_iiS0_S0_S0_iPiS1_Pd_param_0];
	ld.param.u64 	%rd19, [_Z24kernel_compute_max_deltaiPKiS0_S0_S0_iiS0_S0_S0_iPiS1_Pd_param_1];
	ld.param.u64 	%rd14, [_Z24kernel_compute_max_deltaiPKiS0_S0_S0_iiS0_S0_S0_iPiS1_Pd_param_2];
	ld.param.u64 	%rd15, [_Z24kernel_compute_max_deltaiPKiS0_S0_S0_iiS0_S0_S0_iPiS1_Pd_param_3];
	ld.param.u32 	%r21, [_Z24kernel_compute_max_deltaiPKiS0_S0_S0_iiS0_S0_S0_iPiS1_Pd_param_5];
	ld.param.u64 	%rd16, [_Z24kernel_compute_max_deltaiPKiS0_S0_S0_iiS0_S0_S0_iPiS1_Pd_param_7];
	ld.param.u64 	%rd20, [_Z24kernel_compute_max_deltaiPKiS0_S0_S0_iiS0_S0_S0_iPiS1_Pd_param_8];
	ld.param.u64 	%rd21, [_Z24kernel_compute_max_deltaiPKiS0_S0_S0_iiS0_S0_S0_iPiS1_Pd_param_9];
	ld.param.u32 	%r22, [_Z24kernel_compute_max_deltaiPKiS0_S0_S0_iiS0_S0_S0_iPiS1_Pd_param_10];
	ld.param.u64 	%rd22, [_Z24kernel_compute_max_deltaiPKiS0_S0_S0_iiS0_S0_S0_iPiS1_Pd_param_13];
	cvta.to.global.u64 	%rd1, %rd22;
	cvta.to.global.u64 	%rd2, %rd20;
	cvta.to.global.u64 	%rd3, %rd21;
	cvta.to.global.u64 	%rd4, %rd19;
	mov.u32 	%r1, %tid.x;
	mov.u32 	%r23, %ctaid.x;
	mov.u32 	%r24, %ntid.x;
	mad.lo.s32 	%r2, %r23, %r24, %r1;
	shl.b32 	%r25, %r22, 1;
	cvt.rn.f64.s32 	%fd1, %r25;
	setp.ne.s32 	%p1, %r1, 0;
	@%p1 bra 	$L__BB2_2;
	mov.b64 	%rd23, 0;
	st.shared.u64 	[_ZZ24kernel_compute_max_deltaiPKiS0_S0_S0_iiS0_S0_S0_iPiS1_PdE3val], %rd23;
$L__BB2_2:
	bar.sync 	0;
	setp.ge.s32 	%p2, %r2, %r20;
	@%p2 bra 	$L__BB2_18;
	mul.wide.s32 	%rd24, %r2, 4;
	add.s64 	%rd25, %rd4, %rd24;
	ld.global.u32 	%r3, [%rd25];
	add.s64 	%rd5, %rd3, %rd24;
	ld.global.u32 	%r4, [%rd5];
	cvt.s64.s32 	%rd6, %r4;
	mul.wide.s32 	%rd26, %r4, 4;
	add.s64 	%rd27, %rd3, %rd26;
	ld.global.u32 	%r26, [%rd27];
	setp.eq.s32 	%p3, %r26, %r21;
	mov.f64 	%fd24, 0d0000000000000000;
	mov.u32 	%r48, %r3;
	@%p3 bra 	$L__BB2_14;
	ld.global.u32 	%r5, [%rd5+4];
	cvta.to.global.u64 	%rd28, %rd14;
	add.s64 	%rd7, %rd28, %rd24;
	mul.f64 	%fd2, %fd1, %fd1;
	max.s32 	%r6, %r4, %r5;
	cvta.to.global.u64 	%rd8, %rd15;
	cvta.to.global.u64 	%rd9, %rd16;
	mov.f64 	%fd24, 0d0000000000000000;
	mov.u64 	%rd55, %rd6;
	mov.u32 	%r41, %r4;
	mov.u32 	%r48, %r3;
$L__BB2_5:
	setp.eq.s32 	%p4, %r41, %r6;
	@%p4 bra 	$L__BB2_14;
	shl.b64 	%rd30, %rd55, 2;
	add.s64 	%rd31, %rd2, %rd30;
	ld.global.u32 	%r27, [%rd31];
	mul.wide.s32 	%rd32, %r27, 4;
	add.s64 	%rd33, %rd4, %rd32;
	ld.global.u32 	%r9, [%rd33];
	setp.eq.s32 	%p5, %r9, -1;
	@%p5 bra 	$L__BB2_13;
	setp.ge.s32 	%p6, %r4, %r5;
	mov.b32 	%r45, 0;
	@%p6 bra 	$L__BB2_12;
	mov.b32 	%r45, 0;
	mov.u64 	%rd56, %rd6;
	mov.u32 	%r43, %r4;
$L__BB2_9:
	shl.b64 	%rd34, %rd56, 2;
	add.s64 	%rd35, %rd2, %rd34;
	ld.global.u32 	%r30, [%rd35];
	mul.wide.s32 	%rd36, %r30, 4;
	add.s64 	%rd37, %rd4, %rd36;
	ld.global.u32 	%r31, [%rd37];
	setp.ne.s32 	%p7, %r31, %r9;
	@%p7 bra 	$L__BB2_11;
	add.s64 	%rd39, %rd9, %rd34;
	ld.global.u32 	%r32, [%rd39];
	add.s32 	%r45, %r32, %r45;
$L__BB2_11:
	add.s32 	%r14, %r43, 1;
	cvt.s64.s32 	%rd56, %r14;
	mul.wide.s32 	%rd40, %r43, 4;
	add.s64 	%rd41, %rd3, %rd40;
	ld.global.u32 	%r33, [%rd41+4];
	setp.ne.s32 	%p8, %r33, %r21;
	setp.lt.s32 	%p9, %r14, %r5;
	and.pred  	%p10, %p8, %p9;
	mov.u32 	%r43, %r14;
	@%p10 bra 	$L__BB2_9;
$L__BB2_12:
	shl.b32 	%r34, %r45, 1;
	cvt.rn.f64.s32 	%fd9, %r34;
	div.rn.f64 	%fd10, %fd9, %fd1;
	setp.eq.s32 	%p11, %r3, %r9;
	cvt.rn.f64.s32 	%fd11, %r45;
	selp.f64 	%fd12, %fd11, 0d0000000000000000, %p11;
	mul.wide.s32 	%rd42, %r9, 4;
	add.s64 	%rd43, %rd8, %rd42;
	ld.global.u32 	%r35, [%rd43];
	cvt.rn.f64.s32 	%fd13, %r35;
	add.f64 	%fd14, %fd12, %fd13;
	add.f64 	%fd15, %fd14, %fd14;
	ld.global.u32 	%r36, [%rd7];
	cvt.rn.f64.s32 	%fd16, %r36;
	mul.f64 	%fd17, %fd15, %fd16;
	div.rn.f64 	%fd18, %fd17, %fd2;
	sub.f64 	%fd19, %fd10, %fd18;
	setp.gt.f64 	%p12, %fd19, %fd24;
	selp.b32 	%r48, %r9, %r48, %p12;
	selp.f64 	%fd24, %fd19, %fd24, %p12;
$L__BB2_13:
	add.s32 	%r18, %r41, 1;
	cvt.s64.s32 	%rd55, %r18;
	mul.wide.s32 	%rd44, %r41, 4;
	add.s64 	%rd45, %rd3, %rd44;
	ld.global.u32 	%r37, [%rd45+4];
	setp.ne.s32 	%p13, %r37, %r21;
	mov.u32 	%r41, %r18;
	@%p13 bra 	$L__BB2_5;
$L__BB2_14:
	mul.f64 	%fd20, %fd24, 0d41A0000000000000;
	cvt.rzi.u64.f64 	%rd46, %fd20;
	shl.b64 	%rd47, %rd46, 32;
	cvt.u64.u32 	%rd48, %r1;
	or.b64  	%rd49, %rd47, %rd48;
	atom.shared.max.u64 	%rd50, [_ZZ24kernel_compute_max_deltaiPKiS0_S0_S0_iiS0_S0_S0_iPiS1_PdE3val], %rd49;
	bar.sync 	0;
	ld.shared.u32 	%r38, [_ZZ24kernel_compute_max_deltaiPKiS0_S0_S0_iiS0_S0_S0_iPiS1_PdE3val];
	setp.ne.s32 	%p14, %r1, %r38;
	@%p14 bra 	$L__BB2_18;
	ld.global.f64 	%fd21, [%rd1];
	setp.leu.f64 	%p15, %fd24, %fd21;
	@%p15 bra 	$L__BB2_18;
$L__BB2_16:
	atom.relaxed.global.cas.b32 	%r39, [d_state], 0, 1;
	setp.ne.s32 	%p16, %r39, 0;
	@%p16 bra 	$L__BB2_16;
	ld.param.u64 	%rd54, [_Z24kernel_compute_max_deltaiPKiS0_S0_S0_iiS0_S0_S0_iPiS1_Pd_param_12];
	ld.param.u64 	%rd53, [_Z24kernel_compute_max_deltaiPKiS0_S0_S0_iiS0_S0_S0_iPiS1_Pd_param_11];
	st.global.f64 	[%rd1], %fd24;
	cvta.to.global.u64 	%rd51, %rd53;
	st.global.u32 	[%rd51], %r2;
	cvta.to.global.u64 	%rd52, %rd54;
	st.global.u32 	[%rd52], %r48;
	mov.b32 	%r40, 0;
	st.global.u32 	[d_state], %r40;
$L__BB2_18:
	ret;

}


// ===== COMPILED SASS (sm_100) =====

	.target	sm_100

	.elftype	@"ET_EXEC"


//--------------------- .note.nv.tkinfo           --------------------------
	.section	.note.nv.tkinfo,"",@"SHT_NOTE"
	.sectionflags	@"SHF_NOTE_NV_TKINFO"
	.tkinfo
        /*0018*/ 	.word	0x00000002
        /*0030*/ 	.string	""
        /*0030*/ 	.string	"ptxas"
        /*0030*/ 	.string	"Cuda compilation tools, release 13.0, V13.0.88"
        /*0030*/ 	.string	"Build cuda_13.0.r13.0/compiler.36424714_0"
        /*0030*/ 	.string	"-arch sm_100 -m 64 "



//--------------------- .note.nv.cuinfo           --------------------------
	.section	.note.nv.cuinfo,"",@"SHT_NOTE"
	.sectionflags	@"SHF_NOTE_NV_CUINFO"
        /*0018*/ 	.short	0x0002
        /*001a*/ 	.short	0x0064
        /*001c*/ 	.short	0x0082
	.zero		2


//--------------------- .nv.info                  --------------------------
	.section	.nv.info,"",@"SHT_CUDA_INFO"
	.align	4


	//----- nvinfo : EIATTR_REGCOUNT
	.align		4
        /*0000*/ 	.byte	0x04, 0x2f
        /*0002*/ 	.short	(.L_2 - .L_1)
	.align		4
.L_1:
        /*0004*/ 	.word	index@(_Z14kernel_add_onePii)
        /*0008*/ 	.word	0x0000000a


	//----- nvinfo : EIATTR_FRAME_SIZE
	.align		4
.L_2:
        /*000c*/ 	.byte	0x04, 0x11
        /*000e*/ 	.short	(.L_4 - .L_3)
	.align		4
.L_3:
        /*0010*/ 	.word	index@(_Z14kernel_add_onePii)
        /*0014*/ 	.word	0x00000000


	//----- nvinfo : EIATTR_REGCOUNT
	.align		4
.L_4:
        /*0018*/ 	.byte	0x04, 0x2f
        /*001a*/ 	.short	(.L_6 - .L_5)
	.align		4
.L_5:
        /*001c*/ 	.word	index@(_Z24kernel_init_fixed_valuesiPiiPKiS1_)
        /*0020*/ 	.word	0x00000012


	//----- nvinfo : EIATTR_FRAME_SIZE
	.align		4
.L_6:
        /*0024*/ 	.byte	0x04, 0x11
        /*0026*/ 	.short	(.L_8 - .L_7)
	.align		4
.L_7:
        /*0028*/ 	.word	index@(_Z24kernel_init_fixed_valuesiPiiPKiS1_)
        /*002c*/ 	.word	0x00000000


	//----- nvinfo : EIATTR_REGCOUNT
	.align		4
.L_8:
        /*0030*/ 	.byte	0x04, 0x2f
        /*0032*/ 	.short	(.L_10 - .L_9)
	.align		4
.L_9:
        /*0034*/ 	.word	index@(_Z24kernel_compute_max_deltaiPKiS0_S0_S0_iiS0_S0_S0_iPiS1_Pd)
        /*0038*/ 	.word	0x0000002c


	//----- nvinfo : EIATTR_FRAME_SIZE
	.align		4
.L_10:
        /*003c*/ 	.byte	0x04, 0x11
        /*003e*/ 	.short	(.L_12 - .L_11)
	.align		4
.L_11:
        /*0040*/ 	.word	index@($__internal_0_$__cuda_sm20_div_rn_f64_full)
        /*0044*/ 	.word	0x00000000


	//----- nvinfo : EIATTR_FRAME_SIZE
	.align		4
.L_12:
        /*0048*/ 	.byte	0x04, 0x11
        /*004a*/ 	.short	(.L_14 - .L_13)
	.align		4
.L_13:
        /*004c*/ 	.word	index@(_Z24kernel_compute_max_deltaiPKiS0_S0_S0_iiS0_S0_S0_iPiS1_Pd)
        /*0050*/ 	.word	0x00000000


	//----- nvinfo : EIATTR_MIN_STACK_SIZE
	.align		4
.L_14:
        /*0054*/ 	.byte	0x04, 0x12
        /*0056*/ 	.short	(.L_16 - .L_15)
	.align		4
.L_15:
        /*0058*/ 	.word	index@(_Z24kernel_compute_max_deltaiPKiS0_S0_S0_iiS0_S0_S0_iPiS1_Pd)
        /*005c*/ 	.word	0x00000000


	//----- nvinfo : EIATTR_MIN_STACK_SIZE
	.align		4
.L_16:
        /*0060*/ 	.byte	0x04, 0x12
        /*0062*/ 	.short	(.L_18 - .L_17)
	.align		4
.L_17:
        /*0064*/ 	.word	index@(_Z24kernel_init_fixed_valuesiPiiPKiS1_)
        /*0068*/ 	.word	0x00000000


	//----- nvinfo : EIATTR_MIN_STACK_SIZE
	.align		4
.L_18:
        /*006c*/ 	.byte	0x04, 0x12
        /*006e*/ 	.short	(.L_20 - .L_19)
	.align		4
.L_19:
        /*0070*/ 	.word	index@(_Z14kernel_add_onePii)
        /*0074*/ 	.word	0x00000000
.L_20:


//--------------------- .nv.compat                --------------------------
	.section	.nv.compat,"",@"SHT_CUDA_COMPAT_INFO"
	.align	4
        /*0000*/ 	.byte	0x02, 0x09, 0x00, 0x00, 0x02, 0x02, 0x01, 0x00, 0x02, 0x05, 0x05, 0x00, 0x03, 0x07, 0x01, 0x01
        /*0010*/ 	.byte	0x02, 0x03, 0x00, 0x00, 0x02, 0x06, 0x01, 0x00, 0x04, 0x0b, 0x08, 0x00, 0x01, 0x00, 0x00, 0x00
        /*0020*/ 	.byte	0x00, 0x00, 0x00, 0x00


//--------------------- .nv.info._Z24kernel_compute_max_deltaiPKiS0_S0_S0_iiS0_S0_S0_iPiS1_Pd --------------------------
	.section	.nv.info._Z24kernel_compute_max_deltaiPKiS0_S0_S0_iiS0_S0_S0_iPiS1_Pd,"",@"SHT_CUDA_INFO"
	.sectionflags	@""
	.align	4


	//----- nvinfo : EIATTR_CUDA_API_VERSION
	.align		4
        /*0000*/ 	.byte	0x04, 0x37
        /*0002*/ 	.short	(.L_22 - .L_21)
.L_21:
        /*0004*/ 	.word	0x00000082


	//----- nvinfo : EIATTR_KPARAM_INFO
	.align		4
.L_22:
        /*0008*/ 	.byte	0x04, 0x17
        /*000a*/ 	.short	(.L_24 - .L_23)
.L_23:
        /*000c*/ 	.word	0x00000000
        /*0010*/ 	.short	0x000d
        /*0012*/ 	.short	0x0060
        /*0014*/ 	.byte	0x00, 0xf5, 0x21, 0x00


	//----- nvinfo : EIATTR_KPARAM_INFO
	.align		4
.L_24:
        /*0018*/ 	.byte	0x04, 0x17
        /*001a*/ 	.short	(.L_26 - .L_25)
.L_25:
        /*001c*/ 	.word	0x00000000
        /*0020*/ 	.short	0x000c
        /*0022*/ 	.short	0x0058
        /*0024*/ 	.byte	0x00, 0xf5, 0x21, 0x00


	//----- nvinfo : EIATTR_KPARAM_INFO
	.align		4
.L_26:
        /*0028*/ 	.byte	0x04, 0x17
        /*002a*/ 	.short	(.L_28 - .L_27)
.L_27:
        /*002c*/ 	.word	0x00000000
        /*0030*/ 	.short	0x000b
        /*0032*/ 	.short	0x0050
        /*0034*/ 	.byte	0x00, 0xf5, 0x21, 0x00


	//----- nvinfo : EIATTR_KPARAM_INFO
	.align		4
.L_28:
        /*0038*/ 	.byte	0x04, 0x17
        /*003a*/ 	.short	(.L_30 - .L_29)
.L_29:
        /*003c*/ 	.word	0x00000000
        /*0040*/ 	.short	0x000a
        /*0042*/ 	.short	0x0048
        /*0044*/ 	.byte	0x00, 0xf0, 0x11, 0x00


	//----- nvinfo : EIATTR_KPARAM_INFO
	.align		4
.L_30:
        /*0048*/ 	.byte	0x04, 0x17
        /*004a*/ 	.short	(.L_32 - .L_31)
.L_31:
        /*004c*/ 	.word	0x00000000
        /*0050*/ 	.short	0x0009
        /*0052*/ 	.short	0x0040
        /*0054*/ 	.byte	0x00, 0xf5, 0x21, 0x00


	//----- nvinfo : EIATTR_KPARAM_INFO
	.align		4
.L_32:
        /*0058*/ 	.byte	0x04, 0x17
        /*005a*/ 	.short	(.L_34 - .L_33)
.L_33:
        /*005c*/ 	.word	0x00000000
        /*0060*/ 	.short	0x0008
        /*0062*/ 	.short	0x0038
        /*0064*/ 	.byte	0x00, 0xf5, 0x21, 0x00


	//----- nvinfo : EIATTR_KPARAM_INFO
	.align		4
.L_34:
        /*0068*/ 	.byte	0x04, 0x17
        /*006a*/ 	.short	(.L_36 - .L_35)
.L_35:
        /*006c*/ 	.word	0x00000000
        /*0070*/ 	.short	0x0007
        /*0072*/ 	.short	0x0030
        /*0074*/ 	.byte	0x00, 0xf5, 0x21, 0x00


	//----- nvinfo : EIATTR_KPARAM_INFO
	.align		4
.L_36:
        /*0078*/ 	.byte	0x04, 0x17
        /*007a*/ 	.short	(.L_38 - .L_37)
.L_37:
        /*007c*/ 	.word	0x00000000
        /*0080*/ 	.short	0x0006
        /*0082*/ 	.short	0x002c
        /*0084*/ 	.byte	0x00, 0xf0, 0x11, 0x00


	//----- nvinfo : EIATTR_KPARAM_INFO
	.align		4
.L_38:
        /*0088*/ 	.byte	0x04, 0x17
        /*008a*/ 	.short	(.L_40 - .L_39)
.L_39:
        /*008c*/ 	.word	0x00000000
        /*0090*/ 	.short	0x0005
        /*0092*/ 	.short	0x0028
        /*0094*/ 	.byte	0x00, 0xf0, 0x11, 0x00


	//----- nvinfo : EIATTR_KPARAM_INFO
	.align		4
.L_40:
        /*0098*/ 	.byte	0x04, 0x17
        /*009a*/ 	.short	(.L_42 - .L_41)
.L_41:
        /*009c*/ 	.word	0x00000000
        /*00a0*/ 	.short	0x0004
        /*00a2*/ 	.short	0x0020
        /*00a4*/ 	.byte	0x00, 0xf5, 0x21, 0x00


	//----- nvinfo : EIATTR_KPARAM_INFO
	.align		4
.L_42:
        /*00a8*/ 	.byte	0x04, 0x17
        /*00aa*/ 	.short	(.L_44 - .L_43)
.L_43:
        /*00ac*/ 	.word	0x00000000
        /*00b0*/ 	.short	0x0003
        /*00b2*/ 	.short	0x0018
        /*00b4*/ 	.byte	0x00, 0xf5, 0x21, 0x00


	//----- nvinfo : EIATTR_KPARAM_INFO
	.align		4
.L_44:
        /*00b8*/ 	.byte	0x04, 0x17
        /*00ba*/ 	.short	(.L_46 - .L_45)
.L_45:
        /*00bc*/ 	.word	0x00000000
        /*00c0*/ 	.short	0x0002
        /*00c2*/ 	.short	0x0010
        /*00c4*/ 	.byte	0x00, 0xf5, 0x21, 0x00


	//----- nvinfo : EIATTR_KPARAM_INFO
	.align		4
.L_46:
        /*00c8*/ 	.byte	0x04, 0x17
        /*00ca*/ 	.short	(.L_48 - .L_47)
.L_47:
        /*00cc*/ 	.word	0x00000000
        /*00d0*/ 	.short	0x0001
        /*00d2*/ 	.short	0x0008
        /*00d4*/ 	.byte	0x00, 0xf5, 0x21, 0x00


	//----- nvinfo : EIATTR_KPARAM_INFO
	.align		4
.L_48:
        /*00d8*/ 	.byte	0x04, 0x17
        /*00da*/ 	.short	(.L_50 - .L_49)
.L_49:
        /*00dc*/ 	.word	0x00000000
        /*00e0*/ 	.short	0x0000
        /*00e2*/ 	.short	0x0000
        /*00e4*/ 	.byte	0x00, 0xf0, 0x11, 0x00


	//----- nvinfo : EIATTR_SPARSE_MMA_MASK
	.align		4
.L_50:
        /*00e8*/ 	.byte	0x03, 0x50
        /*00ea*/ 	.short	0x0000


	//----- nvinfo : EIATTR_MAXREG_COUNT
	.align		4
        /*00ec*/ 	.byte	0x03, 0x1b
        /*00ee*/ 	.short	0x00ff


	//----- nvinfo : EIATTR_NUM_BARRIERS
	.align		4
        /*00f0*/ 	.byte	0x02, 0x4c
        /*00f2*/ 	.byte	0x01
	.zero		1


	//----- nvinfo : EIATTR_MERCURY_ISA_VERSION
	.align		4
        /*00f4*/ 	.byte	0x03, 0x5f
        /*00f6*/ 	.short	0x0101


	//----- nvinfo : EIATTR_VRC_CTA_INIT_COUNT
	.align		4
        /*00f8*/ 	.byte	0x02, 0x4a
	.zero		1
	.zero		1


	//----- nvinfo : EIATTR_EXIT_INSTR_OFFSETS
	.align		4
        /*00fc*/ 	.byte	0x04, 0x1c
        /*00fe*/ 	.short	(.L_52 - .L_51)


	//   ....[0]....
.L_51:
        /*0100*/ 	.word	0x000000d0


	//   ....[1]....
        /*0104*/ 	.word	0x00000be0


	//   ....[2]....
        /*0108*/ 	.word	0x00000c20


	//   ....[3]....
        /*010c*/ 	.word	0x00000d20


	//----- nvinfo : EIATTR_CRS_STACK_SIZE
	.align		4
.L_52:
        /*0110*/ 	.byte	0x04, 0x1e
        /*0112*/ 	.short	(.L_54 - .L_53)
.L_53:
        /*0114*/ 	.word	0x00000000


	//----- nvinfo : EIATTR_CBANK_PARAM_SIZE
	.align		4
.L_54:
        /*0118*/ 	.byte	0x03, 0x19
        /*011a*/ 	.short	0x0068


	//----- nvinfo : EIATTR_PARAM_CBANK
	.align		4
        /*011c*/ 	.byte	0x04, 0x0a
        /*011e*/ 	.short	(.L_56 - .L_55)
	.align		4
.L_55:
        /*0120*/ 	.word	index@(.nv.constant0._Z24kernel_compute_max_deltaiPKiS0_S0_S0_iiS0_S0_S0_iPiS1_Pd)
        /*0124*/ 	.short	0x0380
        /*0126*/ 	.short	0x0068


	//----- nvinfo : EIATTR_SW_WAR
	.align		4
.L_56:
        /*0128*/ 	.byte	0x04, 0x36
        /*012a*/ 	.short	(.L_58 - .L_57)
.L_57:
        /*012c*/ 	.word	0x00000008
.L_58:


//--------------------- .nv.info._Z24kernel_init_fixed_valuesiPiiPKiS1_ --------------------------
	.section	.nv.info._Z24kernel_init_fixed_valuesiPiiPKiS1_,"",@"SHT_CUDA_INFO"
	.sectionflags	@""
	.align	4


	//----- nvinfo : EIATTR_CUDA_API_VERSION
	.align		4
        /*0000*/ 	.byte	0x04, 0x37
        /*0002*/ 	.short	(.L_60 - .L_59)
.L_59:
        /*0004*/ 	.word	0x00000082


	//----- nvinfo : EIATTR_KPARAM_INFO
	.align		4
.L_60:
        /*0008*/ 	.byte	0x04, 0x17
        /*000a*/ 	.short	(.L_62 - .L_61)
.L_61:
        /*000c*/ 	.word	0x00000000
        /*0010*/ 	.short	0x0004
        /*0012*/ 	.short	0x0020
        /*0014*/ 	.byte	0x00, 0xf5, 0x21, 0x00


	//----- nvinfo : EIATTR_KPARAM_INFO
	.align		4
.L_62:
        /*0018*/ 	.byte	0x04, 0x17
        /*001a*/ 	.short	(.L_64 - .L_63)
.L_63:
        /*001c*/ 	.word	0x00000000
        /*0020*/ 	.short	0x0003
        /*0022*/ 	.short	0x0018
        /*0024*/ 	.byte	0x00, 0xf5, 0x21, 0x00


	//----- nvinfo : EIATTR_KPARAM_INFO
	.align		4
.L_64:
        /*0028*/ 	.byte	0x04, 0x17
        /*002a*/ 	.short	(.L_66 - .L_65)
.L_65:
        /*002c*/ 	.word	0x00000000
        /*0030*/ 	.short	0x0002
        /*0032*/ 	.short	0x0010
        /*0034*/ 	.byte	0x00, 0xf0, 0x11, 0x00


	//----- nvinfo : EIATTR_KPARAM_INFO
	.align		4
.L_66:
        /*0038*/ 	.byte	0x04, 0x17
        /*003a*/ 	.short	(.L_68 - .L_67)
.L_67:
        /*003c*/ 	.word	0x00000000
        /*0040*/ 	.short	0x0001
        /*0042*/ 	.short	0x0008
        /*0044*/ 	.byte	0x00, 0xf5, 0x21, 0x00


	//----- nvinfo : EIATTR_KPARAM_INFO
	.align		4
.L_68:
        /*0048*/ 	.byte	0x04, 0x17
        /*004a*/ 	.short	(.L_70 - .L_69)
.L_69:
        /*004c*/ 	.word	0x00000000
        /*0050*/ 	.short	0x0000
        /*0052*/ 	.short	0x0000
        /*0054*/ 	.byte	0x00, 0xf0, 0x11, 0x00


	//----- nvinfo : EIATTR_SPARSE_MMA_MASK
	.align		4
.L_70:
        /*0058*/ 	.byte	0x03, 0x50
        /*005a*/ 	.short	0x0000


	//----- nvinfo : EIATTR_MAXREG_COUNT
	.align		4
        /*005c*/ 	.byte	0x03, 0x1b
        /*005e*/ 	.short	0x00ff


	//----- nvinfo : EIATTR_MERCURY_ISA_VERSION
	.align		4
        /*0060*/ 	.byte	0x03, 0x5f
        /*0062*/ 	.short	0x0101


	//----- nvinfo : EIATTR_VRC_CTA_INIT_COUNT
	.align		4
        /*0064*/ 	.byte	0x02, 0x4a
	.zero		1
	.zero		1


	//----- nvinfo : EIATTR_EXIT_INSTR_OFFSETS
	.align		4
        /*0068*/ 	.byte	0x04, 0x1c
        /*006a*/ 	.short	(.L_72 - .L_71)


	//   ....[0]....
.L_71:
        /*006c*/ 	.word	0x00000070


	//   ....[1]....
        /*0070*/ 	.word	0x00000130


	//   ....[2]....
        /*0074*/ 	.word	0x000001d0


	//   ....[3]....
        /*0078*/ 	.word	0x000002b0


	//----- nvinfo : EIATTR_CRS_STACK_SIZE
	.align		4
.L_72:
        /*007c*/ 	.byte	0x04, 0x1e
        /*007e*/ 	.short	(.L_74 - .L_73)
.L_73:
        /*0080*/ 	.word	0x00000000


	//----- nvinfo : EIATTR_CBANK_PARAM_SIZE
	.align		4
.L_74:
        /*0084*/ 	.byte	0x03, 0x19
        /*0086*/ 	.short	0x0028


	//----- nvinfo : EIATTR_PARAM_CBANK
	.align		4
        /*0088*/ 	.byte	0x04, 0x0a
        /*008a*/ 	.short	(.L_76 - .L_75)
	.align		4
.L_75:
        /*008c*/ 	.word	index@(.nv.constant0._Z24kernel_init_fixed_valuesiPiiPKiS1_)
        /*0090*/ 	.short	0x0380
        /*0092*/ 	.short	0x0028


	//----- nvinfo : EIATTR_SW_WAR
	.align		4
.L_76:
        /*0094*/ 	.byte	0x04, 0x36
        /*0096*/ 	.short	(.L_78 - .L_77)
.L_77:
        /*0098*/ 	.word	0x00000008
.L_78:


//--------------------- .nv.info._Z14kernel_add_onePii --------------------------
	.section	.nv.info._Z14kernel_add_onePii,"",@"SHT_CUDA_INFO"
	.sectionflags	@""
	.align	4


	//----- nvinfo : EIATTR_CUDA_API_VERSION
	.align		4
        /*0000*/ 	.byte	0x04, 0x37
        /*0002*/ 	.short	(.L_80 - .L_79)
.L_79:
        /*0004*/ 	.word	0x00000082


	//----- nvinfo : EIATTR_KPARAM_INFO
	.align		4
.L_80:
        /*0008*/ 	.byte	0x04, 0x17
        /*000a*/ 	.short	(.L_82 - .L_81)
.L_81:
        /*000c*/ 	.word	0x00000000
        /*0010*/ 	.short	0x0001
        /*0012*/ 	.short	0x0008
        /*0014*/ 	.byte	0x00, 0xf0, 0x11, 0x00


	//----- nvinfo : EIATTR_KPARAM_INFO
	.align		4
.L_82:
        /*0018*/ 	.byte	0x04, 0x17
        /*001a*/ 	.short	(.L_84 - .L_83)
.L_83:
        /*001c*/ 	.word	0x00000000
        /*0020*/ 	.short	0x0000
        /*0022*/ 	.short	0x0000
        /*0024*/ 	.byte	0x00, 0xf5, 0x21, 0x00


	//----- nvinfo : EIATTR_SPARSE_MMA_MASK
	.align		4
.L_84:
        /*0028*/ 	.byte	0x03, 0x50
        /*002a*/ 	.short	0x0000


	//----- nvinfo : EIATTR_MAXREG_COUNT
	.align		4
        /*002c*/ 	.byte	0x03, 0x1b
        /*002e*/ 	.short	0x00ff


	//----- nvinfo : EIATTR_MERCURY_ISA_VERSION
	.align		4
        /*0030*/ 	.byte	0x03, 0x5f
        /*0032*/ 	.short	0x0101


	//----- nvinfo : EIATTR_VRC_CTA_INIT_COUNT
	.align		4
        /*0034*/ 	.byte	0x02, 0x4a
	.zero		1
	.zero		1


	//----- nvinfo : EIATTR_EXIT_INSTR_OFFSETS
	.align		4
        /*0038*/ 	.byte	0x04, 0x1c
        /*003a*/ 	.short	(.L_86 - .L_85)


	//   ....[0]....
.L_85:
        /*003c*/ 	.word	0x00000070


	//   ....[1]....
        /*0040*/ 	.word	0x00000130


	//----- nvinfo : EIATTR_CRS_STACK_SIZE
	.align		4
.L_86:
        /*0044*/ 	.byte	0x04, 0x1e
        /*0046*/ 	.short	(.L_88 - .L_87)
.L_87:
        /*0048*/ 	.word	0x00000000


	//----- nvinfo : EIATTR_CBANK_PARAM_SIZE
	.align		4
.L_88:
        /*004c*/ 	.byte	0x03, 0x19
        /*004e*/ 	.short	0x000c


	//----- nvinfo : EIATTR_PARAM_CBANK
	.align		4
        /*0050*/ 	.byte	0x04, 0x0a
        /*0052*/ 	.short	(.L_90 - .L_89)
	.align		4
.L_89:
        /*0054*/ 	.word	index@(.nv.constant0._Z14kernel_add_onePii)
        /*0058*/ 	.short	0x0380
        /*005a*/ 	.short	0x000c


	//----- nvinfo : EIATTR_SW_WAR
	.align		4
.L_90:
        /*005c*/ 	.byte	0x04, 0x36
        /*005e*/ 	.short	(.L_92 - .L_91)
.L_91:
        /*0060*/ 	.word	0x00000008
.L_92:


//--------------------- .nv.callgraph             --------------------------
	.section	.nv.callgraph,"",@"SHT_CUDA_CALLGRAPH"
	.align	4
	.sectionentsize	8
	.align		4
        /*0000*/ 	.word	0x00000000
	.align		4
        /*0004*/ 	.word	0xffffffff
	.align		4
        /*0008*/ 	.word	0x00000000
	.align		4
        /*000c*/ 	.word	0xfffffffe
	.align		4
        /*0010*/ 	.word	0x00000000
	.align		4
        /*0014*/ 	.word	0xfffffffd
	.align		4
        /*0018*/ 	.word	0x00000000
	.align		4
        /*001c*/ 	.word	0xfffffffc


//--------------------- .nv.constant4             --------------------------
	.section	.nv.constant4,"a",@progbits
	.align	8
	.align		8
.nv.constant4:
        /*0000*/ 	.dword	d_state


//--------------------- .text._Z24kernel_compute_max_deltaiPKiS0_S0_S0_iiS0_S0_S0_iPiS1_Pd --------------------------
	.section	.text._Z24kernel_compute_max_deltaiPKiS0_S0_S0_iiS0_S0_S0_iPiS1_Pd,"ax",@progbits
	.align	128
        .global         _Z24kernel_compute_max_deltaiPKiS0_S0_S0_iiS0_S0_S0_iPiS1_Pd
        .type           _Z24kernel_compute_max_deltaiPKiS0_S0_S0_iiS0_S0_S0_iPiS1_Pd,@function
        .size           _Z24kernel_compute_max_deltaiPKiS0_S0_S0_iiS0_S0_S0_iPiS1_Pd,(.L_x_27 - _Z24kernel_compute_max_deltaiPKiS0_S0_S0_iiS0_S0_S0_iPiS1_Pd)
        .other          _Z24kernel_compute_max_deltaiPKiS0_S0_S0_iiS0_S0_S0_iPiS1_Pd,@"STO_CUDA_ENTRY STV_DEFAULT"
_Z24kernel_compute_max_deltaiPKiS0_S0_S0_iiS0_S0_S0_iPiS1_Pd:
.text._Z24kernel_compute_max_deltaiPKiS0_S0_S0_iiS0_S0_S0_iPiS1_Pd:
[----:B------:R-:W-:Y:S01]  /*0000*/  LDC R1, c[0x0][0x37c] ;  /* 0x0000df00ff017b82 */ /* 0x000fe20000000800 */
[----:B------:R-:W0:Y:S07]  /*0010*/  S2R R5, SR_TID.X ;  /* 0x0000000000057919 */ /* 0x000e2e0000002100 */
[----:B------:R-:W1:Y:S01]  /*0020*/  S2UR UR4, SR_CTAID.X ;  /* 0x00000000000479c3 */ /* 0x000e620000002500 */
[----:B------:R-:W2:Y:S07]  /*0030*/  LDCU UR5, c[0x0][0x380] ;  /* 0x00007000ff0577ac */ /* 0x000eae0008000800 */
[----:B------:R-:W1:Y:S01]  /*0040*/  LDC R6, c[0x0][0x360] ;  /* 0x0000d800ff067b82 */ /* 0x000e620000000800 */
[----:B0-----:R-:W-:Y:S01]  /*0050*/  ISETP.NE.AND P0, PT, R5, RZ, PT ;  /* 0x000000ff0500720c */ /* 0x001fe20003f05270 */
[----:B-1----:R-:W-:-:S05]  /*0060*/  IMAD R6, R6, UR4, R5 ;  /* 0x0000000406067c24 */ /* 0x002fca000f8e0205 */
[----:B--2---:R-:W-:-:S07]  /*0070*/  ISETP.GE.AND P1, PT, R6, UR5, PT ;  /* 0x0000000506007c0c */ /* 0x004fce000bf26270 */
[----:B------:R-:W0:Y:S01]  /*0080*/  @!P0 S2R R3, SR_CgaCtaId ;  /* 0x0000000000038919 */ /* 0x000e220000008800 */
[----:B------:R-:W-:-:S04]  /*0090*/  @!P0 MOV R0, 0x400 ;  /* 0x0000040000008802 */ /* 0x000fc80000000f00 */
[----:B0-----:R-:W-:-:S05]  /*00a0*/  @!P0 LEA R0, R3, R0, 0x18 ;  /* 0x0000000003008211 */ /* 0x001fca00078ec0ff */
[----:B------:R0:W-:Y:S01]  /*00b0*/  @!P0 STS.64 [R0], RZ ;  /* 0x000000ff00008388 */ /* 0x0001e20000000a00 */
[----:B------:R-:W-:Y:S06]  /*00c0*/  BAR.SYNC.DEFER_BLOCKING 0x0 ;  /* 0x0000000000007b1d */ /* 0x000fec0000010000 */
[----:B------:R-:W-:Y:S05]  /*00d0*/  @P1 EXIT ;  /* 0x000000000000194d */ /* 0x000fea0003800000 */
[----:B------:R-:W1:Y:S01]  /*00e0*/  LDC.64 R10, c[0x0][0x3c0] ;  /* 0x0000f000ff0a7b82 */ /* 0x000e620000000a00 */
[----:B------:R-:W2:Y:S01]  /*00f0*/  LDCU.64 UR8, c[0x0][0x358] ;  /* 0x00006b00ff0877ac */ /* 0x000ea20008000a00 */
[----:B------:R-:W3:Y:S06]  /*0100*/  LDCU UR4, c[0x0][0x3a8] ;  /* 0x00007500ff0477ac */ /* 0x000eec0008000800 */
[----:B------:R-:W4:Y:S01]  /*0110*/  LDC.64 R2, c[0x0][0x388] ;  /* 0x0000e200ff027b82 */ /* 0x000f220000000a00 */
[----:B-1----:R-:W-:-:S05]  /*0120*/  IMAD.WIDE R20, R6, 0x4, R10 ;  /* 0x0000000406147825 */ /* 0x002fca00078e020a */
[----:B--2---:R-:W2:Y:S01]  /*0130*/  LDG.E R12, desc[UR8][R20.64] ;  /* 0x00000008140c7981 */ /* 0x004ea2000c1e1900 */
[----:B----4-:R-:W-:-:S05]  /*0140*/  IMAD.WIDE R2, R6, 0x4, R2 ;  /* 0x0000000406027825 */ /* 0x010fca00078e0202 */
[----:B------:R-:W4:Y:S01]  /*0150*/  LDG.E R7, desc[UR8][R2.64] ;  /* 0x0000000802077981 */ /* 0x000f22000c1e1900 */
[----:B--2---:R-:W-:-:S06]  /*0160*/  IMAD.WIDE R10, R12, 0x4, R10 ;  /* 0x000000040c0a7825 */ /* 0x004fcc00078e020a */
[----:B------:R-:W3:Y:S01]  /*0170*/  LDG.E R10, desc[UR8][R10.64] ;  /* 0x000000080a0a7981 */ /* 0x000ee2000c1e1900 */
[----:B------:R-:W-:Y:S01]  /*0180*/  BSSY.RECONVERGENT B1, `(.L_x_0) ;  /* 0x000008f000017945 */ /* 0x000fe20003800200 */
[----:B------:R-:W-:Y:S01]  /*0190*/  CS2R R14, SRZ ;  /* 0x00000000000e7805 */ /* 0x000fe2000001ff00 */
[----:B----4-:R-:W-:Y:S01]  /*01a0*/  IMAD.MOV.U32 R8, RZ, RZ, R7 ;  /* 0x000000ffff087224 */ /* 0x010fe200078e0007 */
[----:B---3--:R-:W-:-:S13]  /*01b0*/  ISETP.NE.AND P0, PT, R10, UR4, PT ;  /* 0x000000040a007c0c */ /* 0x008fda000bf05270 */
[----:B------:R-:W-:Y:S05]  /*01c0*/  @!P0 BRA `(.L_x_1) ;  /* 0x0000000800288947 */ /* 0x000fea0003800000 */
[----:B------:R1:W2:Y:S01]  /*01d0*/  LDG.E R9, desc[UR8][R20.64+0x4] ;  /* 0x0000040814097981 */ /* 0x0002a2000c1e1900 */
[----:B------:R-:W3:Y:S01]  /*01e0*/  LDCU UR4, c[0x0][0x3c8] ;  /* 0x00007900ff0477ac */ /* 0x000ee20008000800 */
[----:B------:R-:W1:Y:S01]  /*01f0*/  LDC.64 R2, c[0x0][0x390] ;  /* 0x0000e400ff027b82 */ /* 0x000e620000000a00 */
[--C-:B------:R-:W-:Y:S01]  /*0200*/  SHF.R.S32.HI R13, RZ, 0x1f, R12.reuse ;  /* 0x0000001fff0d7819 */ /* 0x100fe2000001140c */
[----:B------:R-:W-:Y:S01]  /*0210*/  IMAD.MOV.U32 R10, RZ, RZ, R12 ;  /* 0x000000ffff0a7224 */ /* 0x000fe200078e000c */
[----:B------:R-:W-:Y:S01]  /*0220*/  CS2R R14, SRZ ;  /* 0x00000000000e7805 */ /* 0x000fe2000001ff00 */
[----:B------:R-:W-:Y:S01]  /*0230*/  IMAD.MOV.U32 R8, RZ, RZ, R7 ;  /* 0x000000ffff087224 */ /* 0x000fe200078e0007 */
[----:B---3--:R-:W-:Y:S01]  /*0240*/  USHF.L.U32 UR4, UR4, 0x1, URZ ;  /* 0x0000000104047899 */ /* 0x008fe200080006ff */
[----:B-1----:R-:W-:-:S08]  /*0250*/  IMAD.WIDE R20, R6, 0x4, R2 ;  /* 0x0000000406147825 */ /* 0x002fd000078e0202 */
[----:B------:R-:W1:Y:S01]  /*0260*/  I2F.F64 R16, UR4 ;  /* 0x0000000400107d12 */ /* 0x000e620008201c00 */
[----:B------:R-:W-:Y:S02]  /*0270*/  IMAD.MOV.U32 R2, RZ, RZ, R12 ;  /* 0x000000ffff027224 */ /* 0x000fe400078e000c */
[----:B------:R-:W-:Y:S01]  /*0280*/  IMAD.MOV.U32 R3, RZ, RZ, R13 ;  /* 0x000000ffff037224 */ /* 0x000fe200078e000d */
[----:B-1----:R-:W-:Y:S01]  /*0290*/  DMUL R18, R16, R16 ;  /* 0x0000001010127228 */ /* 0x002fe20000000000 */
[----:B--2---:R-:W-:-:S10]  /*02a0*/  VIMNMX R11, PT, PT, R12, R9, !PT ;  /* 0x000000090c0b7248 */ /* 0x004fd40007fe0100 */
.L_x_11:
[----:B------:R-:W-:-:S13]  /*02b0*/  ISETP.NE.AND P0, PT, R10, R11, PT ;  /* 0x0000000b0a00720c */ /* 0x000fda0003f05270 */
[----:B------:R-:W-:Y:S05]  /*02c0*/  @!P0 BRA `(.L_x_1) ;  /* 0x0000000400e88947 */ /* 0x000fea0003800000 */
[----:B------:R-:W1:Y:S01]  /*02d0*/  LDCU.64 UR4, c[0x0][0x3b8] ;  /* 0x00007700ff0477ac */ /* 0x000e620008000a00 */
[----:B------:R-:W2:Y:S01]  /*02e0*/  LDC.64 R36, c[0x0][0x388] ;  /* 0x0000e200ff247b82 */ /* 0x000ea20000000a00 */
[----:B-1----:R-:W-:-:S04]  /*02f0*/  LEA R22, P0, R2, UR4, 0x2 ;  /* 0x0000000402167c11 */ /* 0x002fc8000f8010ff */
[----:B------:R-:W-:-:S06]  /*0300*/  LEA.HI.X R23, R2, UR5, R3, 0x2, P0 ;  /* 0x0000000502177c11 */ /* 0x000fcc00080f1403 */
[----:B------:R-:W2:Y:S02]  /*0310*/  LDG.E R23, desc[UR8][R22.64] ;  /* 0x0000000816177981 */ /* 0x000ea4000c1e1900 */
[----:B--2---:R-:W-:-:S06]  /*0320*/  IMAD.WIDE R36, R23, 0x4, R36 ;  /* 0x0000000417247825 */ /* 0x004fcc00078e0224 */
[----:B------:R-:W2:Y:S01]  /*0330*/  LDG.E R36, desc[UR8][R36.64] ;  /* 0x0000000824247981 */ /* 0x000ea2000c1e1900 */
[----:B------:R-:W-:Y:S01]  /*0340*/  BSSY.RECONVERGENT B0, `(.L_x_2) ;  /* 0x0000069000007945 */ /* 0x000fe20003800200 */
[----:B--2---:R-:W-:-:S13]  /*0350*/  ISETP.NE.AND P0, PT, R36, -0x1, PT ;  /* 0xffffffff2400780c */ /* 0x004fda0003f05270 */
[----:B------:R-:W-:Y:S05]  /*0360*/  @!P0 BRA `(.L_x_3) ;  /* 0x0000000400988947 */ /* 0x000fea0003800000 */
[----:B------:R-:W1:Y:S01]  /*0370*/  MUFU.RCP64H R3, R17 ;  /* 0x0000001100037308 */ /* 0x000e620000001800 */
[----:B------:R-:W-:Y:S01]  /*0380*/  IMAD.MOV.U32 R2, RZ, RZ, 0x1 ;  /* 0x00000001ff027424 */ /* 0x000fe200078e00ff */
[----:B------:R-:W-:Y:S01]  /*0390*/  ISETP.GE.AND P0, PT, R12, R9, PT ;  /* 0x000000090c00720c */ /* 0x000fe20003f06270 */
[----:B------:R-:W-:Y:S01]  /*03a0*/  BSSY.RECONVERGENT B2, `(.L_x_4) ;  /* 0x0000023000027945 */ /* 0x000fe20003800200 */
[----:B------:R-:W-:-:S03]  /*03b0*/  IMAD.MOV.U32 R37, RZ, RZ, RZ ;  /* 0x000000ffff257224 */ /* 0x000fc600078e00ff */
[----:B-1----:R-:W-:-:S08]  /*03c0*/  DFMA R22, R2, -R16, 1 ;  /* 0x3ff000000216742b */ /* 0x002fd00000000810 */
[----:B------:R-:W-:-:S08]  /*03d0*/  DFMA R22, R22, R22, R22 ;  /* 0x000000161616722b */ /* 0x000fd00000000016 */
[----:B------:R-:W-:Y:S01]  /*03e0*/  DFMA R2, R2, R22, R2 ;  /* 0x000000160202722b */ /* 0x000fe20000000002 */
[----:B------:R-:W-:Y:S10]  /*03f0*/  @P0 BRA `(.L_x_5) ;  /* 0x0000000000740947 */ /* 0x000ff40003800000 */
[----:B------:R-:W-:Y:S02]  /*0400*/  IMAD.MOV.U32 R37, RZ, RZ, RZ ;  /* 0x000000ffff257224 */ /* 0x000fe400078e00ff */
[--C-:B------:R-:W-:Y:S02]  /*0410*/  IMAD.MOV.U32 R31, RZ, RZ, R12.reuse ;  /* 0x000000ffff1f7224 */ /* 0x100fe400078e000c */
[----:B------:R-:W-:Y:S02]  /*0420*/  IMAD.MOV.U32 R22, RZ, RZ, R12 ;  /* 0x000000ffff167224 */ /* 0x000fe400078e000c */
[----:B------:R-:W-:-:S07]  /*0430*/  IMAD.MOV.U32 R23, RZ, RZ, R13 ;  /* 0x000000ffff177224 */ /* 0x000fce00078e000d */
.L_x_6:
[----:B------:R-:W1:Y:S01]  /*0440*/  LDCU.64 UR4, c[0x0][0x3b8] ;  /* 0x00007700ff0477ac */ /* 0x000e620008000a00 */
[C---:B------:R-:W-:Y:S01]  /*0450*/  IMAD.SHL.U32 R33, R22.reuse, 0x4, RZ ;  /* 0x0000000416217824 */ /* 0x040fe200078e00ff */
[----:B0-----:R-:W-:Y:S01]  /*0460*/  SHF.L.U64.HI R0, R22, 0x2, R23 ;  /* 0x0000000216007819 */ /* 0x001fe20000010217 */
[----:B------:R-:W0:Y:S08]  /*0470*/  LDC.64 R24, c[0x0][0x3c0] ;  /* 0x0000f000ff187b82 */ /* 0x000e300000000a00 */
[----:B------:R-:W2:Y:S01]  /*0480*/  LDC.64 R22, c[0x0][0x388] ;  /* 0x0000e200ff167b82 */ /* 0x000ea20000000a00 */
[----:B-1----:R-:W-:Y:S01]  /*0490*/  IADD3 R26, P0, PT, R33, UR4, RZ ;  /* 0x00000004211a7c10 */ /* 0x002fe2000ff1e0ff */
[----:B------:R-:W1:Y:S03]  /*04a0*/  LDCU UR4, c[0x0][0x3a8] ;  /* 0x00007500ff0477ac */ /* 0x000e660008000800 */
[----:B------:R-:W-:-:S06]  /*04b0*/  IADD3.X R27, PT, PT, R0, UR5, RZ, P0, !PT ;  /* 0x00000005001b7c10 */ /* 0x000fcc00087fe4ff */
[----:B------:R-:W2:Y:S02]  /*04c0*/  LDG.E R27, desc[UR8][R26.64] ;  /* 0x000000081a1b7981 */ /* 0x000ea4000c1e1900 */
[----:B--2---:R-:W-:-:S06]  /*04d0*/  IMAD.WIDE R22, R27, 0x4, R22 ;  /* 0x000000041b167825 */ /* 0x004fcc00078e0216 */
[----:B------:R-:W2:Y:S01]  /*04e0*/  LDG.E R23, desc[UR8][R22.64] ;  /* 0x0000000816177981 */ /* 0x000ea2000c1e1900 */
[----:B0-----:R-:W-:-:S06]  /*04f0*/  IMAD.WIDE R24, R31, 0x4, R24 ;  /* 0x000000041f187825 */ /* 0x001fcc00078e0218 */
[----:B------:R-:W1:Y:S01]  /*0500*/  LDG.E R24, desc[UR8][R24.64+0x4] ;  /* 0x0000040818187981 */ /* 0x000e62000c1e1900 */
[----:B--2---:R-:W-:-:S13]  /*0510*/  ISETP.NE.AND P0, PT, R23, R36, PT ;  /* 0x000000241700720c */ /* 0x004fda0003f05270 */
[----:B------:R-:W0:Y:S02]  /*0520*/  @!P0 LDC.64 R28, c[0x0][0x3b0] ;  /* 0x0000ec00ff1c8b82 */ /* 0x000e240000000a00 */
[----:B0-----:R-:W-:-:S05]  /*0530*/  @!P0 IADD3 R28, P1, PT, R33, R28, RZ ;  /* 0x0000001c211c8210 */ /* 0x001fca0007f3e0ff */
[----:B------:R-:W-:-:S05]  /*0540*/  @!P0 IMAD.X R29, R0, 0x1, R29, P1 ;  /* 0x00000001001d8824 */ /* 0x000fca00008e061d */
[----:B------:R-:W2:Y:S01]  /*0550*/  @!P0 LDG.E R28, desc[UR8][R28.64] ;  /* 0x000000081c1c8981 */ /* 0x000ea2000c1e1900 */
[----:B------:R-:W-:Y:S01]  /*0560*/  VIADD R31, R31, 0x1 ;  /* 0x000000011f1f7836 */ /* 0x000fe20000000000 */
[----:B-1----:R-:W-:-:S04]  /*0570*/  ISETP.NE.AND P2, PT, R24, UR4, PT ;  /* 0x0000000418007c0c */ /* 0x002fc8000bf45270 */
[----:B------:R-:W-:Y:S01]  /*0580*/  ISETP.GE.AND P1, PT, R31, R9, PT ;  /* 0x000000091f00720c */ /* 0x000fe20003f26270 */
[--C-:B------:R-:W-:Y:S01]  /*0590*/  IMAD.MOV.U32 R22, RZ, RZ, R31.reuse ;  /* 0x000000ffff167224 */ /* 0x100fe200078e001f */
[----:B------:R-:W-:Y:S01]  /*05a0*/  SHF.R.S32.HI R23, RZ, 0x1f, R31 ;  /* 0x0000001fff177819 */ /* 0x000fe2000001141f */
[----:B--2---:R-:W-:-:S10]  /*05b0*/  @!P0 IMAD.IADD R37, R37, 0x1, R28 ;  /* 0x0000000125258824 */ /* 0x004fd400078e021c */
[----:B------:R-:W-:Y:S05]  /*05c0*/  @!P1 BRA P2, `(.L_x_6) ;  /* 0xfffffffc009c9947 */ /* 0x000fea000103ffff */
.L_x_5:
[----:B------:R-:W-:Y:S05]  /*05d0*/  BSYNC.RECONVERGENT B2 ;  /* 0x0000000000027941 */ /* 0x000fea0003800200 */
.L_x_4:
[----:B------:R-:W-:Y:S01]  /*05e0*/  IMAD.SHL.U32 R22, R37, 0x2, RZ ;  /* 0x0000000225167824 */ /* 0x000fe200078e00ff */
[C---:B------:R-:W-:Y:S01]  /*05f0*/  DFMA R24, R2.reuse, -R16, 1 ;  /* 0x3ff000000218742b */ /* 0x040fe20000000810 */
[----:B------:R-:W-:Y:S04]  /*0600*/  BSSY.RECONVERGENT B2, `(.L_x_7) ;  /* 0x0000012000027945 */ /* 0x000fe80003800200 */
[----:B------:R-:W1:Y:S03]  /*0610*/  I2F.F64 R22, R22 ;  /* 0x0000001600167312 */ /* 0x000e660000201c00 */
[----:B------:R-:W-:-:S08]  /*0620*/  DFMA R2, R2, R24, R2 ;  /* 0x000000180202722b */ /* 0x000fd00000000002 */
[----:B-1----:R-:W-:Y:S01]  /*0630*/  DMUL R24, R22, R2 ;  /* 0x0000000216187228 */ /* 0x002fe20000000000 */
[----:B------:R-:W-:-:S07]  /*0640*/  FSETP.GEU.AND P1, PT, |R23|, 6.5827683646048100446e-37, PT ;  /* 0x036000001700780b */ /* 0x000fce0003f2e200 */
[----:B------:R-:W-:-:S08]  /*0650*/  DFMA R26, R24, -R16, R22 ;  /* 0x80000010181a722b */ /* 0x000fd00000000016 */
[----:B------:R-:W-:-:S10]  /*0660*/  DFMA R2, R2, R26, R24 ;  /* 0x0000001a0202722b */ /* 0x000fd40000000018 */
[----:B0-----:R-:W-:-:S05]  /*0670*/  FFMA R0, RZ, R17, R3 ;  /* 0x00000011ff007223 */ /* 0x001fca0000000003 */
[----:B------:R-:W-:-:S13]  /*0680*/  FSETP.GT.AND P0, PT, |R0|, 1.469367938527859385e-39, PT ;  /* 0x001000000000780b */ /* 0x000fda0003f04200 */
[----:B------:R-:W-:Y:S05]  /*0690*/  @P0 BRA P1, `(.L_x_8) ;  /* 0x0000000000200947 */ /* 0x000fea0000800000 */
[----:B------:R-:W-:Y:S01]  /*06a0*/  IMAD.MOV.U32 R26, RZ, RZ, R22 ;  /* 0x000000ffff1a7224 */ /* 0x000fe200078e0016 */
[----:B------:R-:W-:Y:S01]  /*06b0*/  MOV R4, 0x700 ;  /* 0x0000070000047802 */ /* 0x000fe20000000f00 */
[----:B------:R-:W-:Y:S02]  /*06c0*/  IMAD.MOV.U32 R27, RZ, RZ, R23 ;  /* 0x000000ffff1b7224 */ /* 0x000fe400078e0017 */
[----:B------:R-:W-:Y:S02]  /*06d0*/  IMAD.MOV.U32 R24, RZ, RZ, R16 ;  /* 0x000000ffff187224 */ /* 0x000fe400078e0010 */
[----:B------:R-:W-:-:S07]  /*06e0*/  IMAD.MOV.U32 R25, RZ, RZ, R17 ;  /* 0x000000ffff197224 */ /* 0x000fce00078e0011 */
[----:B------:R-:W-:Y:S05]  /*06f0*/  CALL.REL.NOINC `($__internal_0_$__cuda_sm20_div_rn_f64_full) ;  /* 0x00000004008c7944 */ /* 0x000fea0003c00000 */
[----:B------:R-:W-:Y:S02]  /*0700*/  IMAD.MOV.U32 R2, RZ, RZ, R30 ;  /* 0x000000ffff027224 */ /* 0x000fe400078e001e */
[----:B------:R-:W-:-:S07]  /*0710*/  IMAD.MOV.U32 R3, RZ, RZ, R31 ;  /* 0x000000ffff037224 */ /* 0x000fce00078e001f */
.L_x_8:
[----:B------:R-:W-:Y:S05]  /*0720*/  BSYNC.RECONVERGENT B2 ;  /* 0x0000000000027941 */ /* 0x000fea0003800200 */
.L_x_7:
[----:B------:R-:W0:Y:S01]  /*0730*/  LDC.64 R26, c[0x0][0x398] ;  /* 0x0000e600ff1a7b82 */ /* 0x000e220000000a00 */
[----:B------:R-:W2:Y:S01]  /*0740*/  LDG.E R0, desc[UR8][R20.64] ;  /* 0x0000000814007981 */ /* 0x000ea2000c1e1900 */
[----:B0-----:R-:W-:-:S06]  /*0750*/  IMAD.WIDE R26, R36, 0x4, R26 ;  /* 0x00000004241a7825 */ /* 0x001fcc00078e021a */
[----:B------:R-:W3:Y:S01]  /*0760*/  LDG.E R26, desc[UR8][R26.64] ;  /* 0x000000081a1a7981 */ /* 0x000ee2000c1e1900 */
[----:B------:R-:W0:Y:S01]  /*0770*/  MUFU.RCP64H R23, R19 ;  /* 0x0000001300177308 */ /* 0x000e220000001800 */
[----:B------:R-:W-:-:S07]  /*0780*/  IMAD.MOV.U32 R22, RZ, RZ, 0x1 ;  /* 0x00000001ff167424 */ /* 0x000fce00078e00ff */
[----:B------:R-:W1:Y:S01]  /*0790*/  I2F.F64 R24, R37 ;  /* 0x0000002500187312 */ /* 0x000e620000201c00 */
[----:B------:R-:W-:Y:S01]  /*07a0*/  ISETP.NE.AND P0, PT, R7, R36, PT ;  /* 0x000000240700720c */ /* 0x000fe20003f05270 */
[----:B0-----:R-:W-:-:S03]  /*07b0*/  DFMA R30, -R18, R22, 1 ;  /* 0x3ff00000121e742b */ /* 0x001fc60000000116 */
[----:B-1----:R-:W-:-:S05]  /*07c0*/  FSEL R24, R24, RZ, !P0 ;  /* 0x000000ff18187208 */ /* 0x002fca0004000000 */
[----:B------:R-:W-:Y:S01]  /*07d0*/  DFMA R30, R30, R30, R30 ;  /* 0x0000001e1e1e722b */ /* 0x000fe2000000001e */
[----:B------:R-:W-:-:S07]  /*07e0*/  FSEL R25, R25, RZ, !P0 ;  /* 0x000000ff19197208 */ /* 0x000fce0004000000 */
[----:B------:R-:W-:Y:S01]  /*07f0*/  DFMA R30, R22, R30, R22 ;  /* 0x0000001e161e722b */ /* 0x000fe20000000016 */
[----:B------:R-:W-:Y:S01]  /*0800*/  BSSY.RECONVERGENT B2, `(.L_x_9) ;  /* 0x0000017000027945 */ /* 0x000fe20003800200 */
[----:B--2---:R-:W-:Y:S08]  /*0810*/  I2F.F64 R22, R0 ;  /* 0x0000000000167312 */ /* 0x004ff00000201c00 */
[----:B---3--:R-:W0:Y:S02]  /*0820*/  I2F.F64 R28, R26 ;  /* 0x0000001a001c7312 */ /* 0x008e240000201c00 */
[----:B0-----:R-:W-:-:S02]  /*0830*/  DADD R28, R28, R24 ;  /* 0x000000001c1c7229 */ /* 0x001fc40000000018 */
[----:B------:R-:W-:-:S06]  /*0840*/  DFMA R24, -R18, R30, 1 ;  /* 0x3ff000001218742b */ /* 0x000fcc000000011e */
[----:B------:R-:W-:Y:S02]  /*0850*/  DADD R28, R28, R28 ;  /* 0x000000001c1c7229 */ /* 0x000fe4000000001c */
[----:B------:R-:W-:-:S06]  /*0860*/  DFMA R24, R30, R24, R30 ;  /* 0x000000181e18722b */ /* 0x000fcc000000001e */
[----:B------:R-:W-:-:S08]  /*0870*/  DMUL R28, R28, R22 ;  /* 0x000000161c1c7228 */ /* 0x000fd00000000000 */
[----:B------:R-:W-:-:S08]  /*0880*/  DMUL R22, R28, R24 ;  /* 0x000000181c167228 */ /* 0x000fd00000000000 */
[----:B------:R-:W-:-:S08]  /*0890*/  DFMA R26, -R18, R22, R28 ;  /* 0x00000016121a722b */ /* 0x000fd0000000011c */
[----:B------:R-:W-:Y:S01]  /*08a0*/  DFMA R22, R24, R26, R22 ;  /* 0x0000001a1816722b */ /* 0x000fe20000000016 */
[----:B------:R-:W-:-:S09]  /*08b0*/  FSETP.GEU.AND P1, PT, |R29|, 6.5827683646048100446e-37, PT ;  /* 0x036000001d00780b */ /* 0x000fd20003f2e200 */
[----:B------:R-:W-:-:S05]  /*08c0*/  FFMA R4, RZ, R19, R23 ;  /* 0x00000013ff047223 */ /* 0x000fca0000000017 */
        /* <DEDUP_REMOVED lines=10> */
.L_x_10:
[----:B------:R-:W-:Y:S05]  /*0970*/  BSYNC.RECONVERGENT B2 ;  /* 0x0000000000027941 */ /* 0x000fea0003800200 */
.L_x_9:
[----:B------:R-:W-:-:S08]  /*0980*/  DADD R2, -R22, R2 ;  /* 0x0000000016027229 */ /* 0x000fd00000000102 */
[----:B------:R-:W-:-:S06]  /*0990*/  DSETP.GT.AND P0, PT, R2, R14, PT ;  /* 0x0000000e0200722a */ /* 0x000fcc0003f04000 */
[----:B------:R-:W-:Y:S02]  /*09a0*/  FSEL R14, R2, R14, P0 ;  /* 0x0000000e020e7208 */ /* 0x000fe40000000000 */
[----:B------:R-:W-:Y:S02]  /*09b0*/  FSEL R15, R3, R15, P0 ;  /* 0x0000000f030f7208 */ /* 0x000fe40000000000 */
[----:B------:R-:W-:-:S07]  /*09c0*/  SEL R8, R36, R8, P0 ;  /* 0x0000000824087207 */ /* 0x000fce0000000000 */
.L_x_3:
[----:B------:R-:W-:Y:S05]  /*09d0*/  BSYNC.RECONVERGENT B0 ;  /* 0x0000000000007941 */ /* 0x000fea0003800200 */
.L_x_2:
[----:B------:R-:W1:Y:S01]  /*09e0*/  LDC.64 R2, c[0x0][0x3c0] ;  /* 0x0000f000ff027b82 */ /* 0x000e620000000a00 */
[----:B------:R-:W2:Y:S01]  /*09f0*/  LDCU UR4, c[0x0][0x3a8] ;  /* 0x00007500ff0477ac */ /* 0x000ea20008000800 */
[----:B-1----:R-:W-:-:S06]  /*0a00*/  IMAD.WIDE R2, R10, 0x4, R2 ;  /* 0x000000040a027825 */ /* 0x002fcc00078e0202 */
[----:B------:R1:W2:Y:S01]  /*0a10*/  LDG.E R2, desc[UR8][R2.64+0x4] ;  /* 0x0000040802027981 */ /* 0x0002a2000c1e1900 */
[----:B------:R-:W-:-:S05]  /*0a20*/  VIADD R10, R10, 0x1 ;  /* 0x000000010a0a7836 */ /* 0x000fca0000000000 */
[--C-:B-1----:R-:W-:Y:S02]  /*0a30*/  SHF.R.S32.HI R3, RZ, 0x1f, R10.reuse ;  /* 0x0000001fff037819 */ /* 0x102fe4000001140a */
[----:B--2---:R-:W-:Y:S01]  /*0a40*/  ISETP.NE.AND P0, PT, R2, UR4, PT ;  /* 0x0000000402007c0c */ /* 0x004fe2000bf05270 */
[----:B------:R-:W-:-:S12]  /*0a50*/  IMAD.MOV.U32 R2, RZ, RZ, R10 ;  /* 0x000000ffff027224 */ /* 0x000fd800078e000a */
[----:B------:R-:W-:Y:S05]  /*0a60*/  @P0 BRA `(.L_x_11) ;  /* 0xfffffff800100947 */ /* 0x000fea000383ffff */
.L_x_1:
[----:B------:R-:W-:Y:S05]  /*0a70*/  BSYNC.RECONVERGENT B1 ;  /* 0x0000000000017941 */ /* 0x000fea0003800200 */
.L_x_0:
[----:B------:R-:W-:Y:S01]  /*0a80*/  DMUL R2, R14, 134217728 ;  /* 0x41a000000e027828 */ /* 0x000fe20000000000 */
[----:B------:R-:W1:Y:S01]  /*0a90*/  S2UR UR5, SR_CgaCtaId ;  /* 0x00000000000579c3 */ /* 0x000e620000008800 */
[----:B------:R-:W-:Y:S01]  /*0aa0*/  BSSY.RECONVERGENT B0, `(.L_x_12) ;  /* 0x000000d000007945 */ /* 0x000fe20003800200 */
[----:B------:R-:W-:Y:S01]  /*0ab0*/  IMAD.MOV.U32 R18, RZ, RZ, R5 ;  /* 0x000000ffff127224 */ /* 0x000fe200078e0005 */
[----:B------:R-:W-:-:S06]  /*0ac0*/  UMOV UR4, 0x400 ;  /* 0x0000040000047882 */ /* 0x000fcc0000000000 */
[----:B------:R-:W2:Y:S02]  /*0ad0*/  F2I.U64.F64.TRUNC R2, R2 ;  /* 0x0000000200027311 */ /* 0x000ea4000030d800 */
[----:B--2---:R-:W-:Y:S01]  /*0ae0*/  IMAD.MOV.U32 R19, RZ, RZ, R2 ;  /* 0x000000ffff137224 */ /* 0x004fe200078e0002 */
[----:B-1----:R-:W-:-:S12]  /*0af0*/  ULEA UR4, UR5, UR4, 0x18 ;  /* 0x0000000405047291 */ /* 0x002fd8000f8ec0ff */
.L_x_14:
[----:B------:R-:W1:Y:S02]  /*0b00*/  LDS.64 R16, [UR4] ;  /* 0x00000004ff107984 */ /* 0x000e640008000a00 */
[----:B-1----:R-:W-:-:S04]  /*0b10*/  ISETP.LE.U32.AND P0, PT, R5, R16, PT ;  /* 0x000000100500720c */ /* 0x002fc80003f03070 */
[----:B------:R-:W-:-:S13]  /*0b20*/  ISETP.LE.U32.AND.EX P0, PT, R19, R17, PT, P0 ;  /* 0x000000111300720c */ /* 0x000fda0003f03100 */
[----:B------:R-:W-:Y:S05]  /*0b30*/  @P0 BRA `(.L_x_13) ;  /* 0x00000000000c0947 */ /* 0x000fea0003800000 */
[----:B------:R-:W-:-:S05]  /*0b40*/  IMAD.U32 R3, RZ, RZ, UR4 ;  /* 0x00000004ff037e24 */ /* 0x000fca000f8e00ff */
[----:B------:R-:W1:Y:S02]  /*0b50*/  ATOMS.CAST.SPIN.64 P0, [R3], R16, R18 ;  /* 0x000000100300758d */ /* 0x000e640001800412 */
[----:B-1----:R-:W-:Y:S05]  /*0b60*/  @!P0 BRA `(.L_x_14) ;  /* 0xfffffffc00e48947 */ /* 0x002fea000383ffff */
.L_x_13:
[----:B------:R-:W-:Y:S05]  /*0b70*/  BSYNC.RECONVERGENT B0 ;  /* 0x0000000000007941 */ /* 0x000fea0003800200 */
.L_x_12:
[----:B------:R-:W1:Y:S08]  /*0b80*/  S2UR UR6, SR_CgaCtaId ;  /* 0x00000000000679c3 */ /* 0x000e700000008800 */
[----:B------:R-:W-:Y:S06]  /*0b90*/  BAR.SYNC.DEFER_BLOCKING 0x0 ;  /* 0x0000000000007b1d */ /* 0x000fec0000010000 */
[----:B------:R-:W-:-:S02]  /*0ba0*/  UMOV UR5, 0x400 ;  /* 0x0000040000057882 */ /* 0x000fc40000000000 */
[----:B-1----:R-:W-:-:S09]  /*0bb0*/  ULEA UR5, UR6, UR5, 0x18 ;  /* 0x0000000506057291 */ /* 0x002fd2000f8ec0ff */
[----:B0-----:R-:W0:Y:S02]  /*0bc0*/  LDS R0, [UR5] ;  /* 0x00000005ff007984 */ /* 0x001e240008000800 */
[----:B0-----:R-:W-:-:S13]  /*0bd0*/  ISETP.NE.AND P0, PT, R5, R0, PT ;  /* 0x000000000500720c */ /* 0x001fda0003f05270 */
[----:B------:R-:W-:Y:S05]  /*0be0*/  @P0 EXIT ;  /* 0x000000000000094d */ /* 0x000fea0003800000 */
[----:B------:R-:W0:Y:S02]  /*0bf0*/  LDC.64 R2, c[0x0][0x3e0] ;  /* 0x0000f800ff027b82 */ /* 0x000e240000000a00 */
[----:B0-----:R-:W2:Y:S02]  /*0c00*/  LDG.E.64 R4, desc[UR8][R2.64] ;  /* 0x0000000802047981 */ /* 0x001ea4000c1e1b00 */
[----:B--2---:R-:W-:-:S14]  /*0c10*/  DSETP.GT.AND P0, PT, R14, R4, PT ;  /* 0x000000040e00722a */ /* 0x004fdc0003f04000 */
[----:B------:R-:W-:Y:S05]  /*0c20*/  @!P0 EXIT ;  /* 0x000000000000894d */ /* 0x000fea0003800000 */
[----:B------:R-:W0:Y:S01]  /*0c30*/  LDC.64 R4, c[0x4][RZ] ;  /* 0x01000000ff047b82 */ /* 0x000e220000000a00 */
[----:B------:R-:W-:Y:S01]  /*0c40*/  BSSY B0, `(.L_x_15) ;  /* 0x0000007000007945 */ /* 0x000fe20003800000 */
[----:B------:R-:W-:-:S07]  /*0c50*/  IMAD.MOV.U32 R11, RZ, RZ, 0x1 ;  /* 0x00000001ff0b7424 */ /* 0x000fce00078e00ff */
.L_x_16:
[----:B------:R-:W-:Y:S01]  /*0c60*/  IMAD.MOV.U32 R10, RZ, RZ, RZ ;  /* 0x000000ffff0a7224 */ /* 0x000fe200078e00ff */
[----:B------:R-:W-:Y:S05]  /*0c70*/  YIELD ;  /* 0x0000000000007946 */ /* 0x000fea0003800000 */
[----:B0-----:R-:W2:Y:S02]  /*0c80*/  ATOMG.E.CAS.STRONG.GPU PT, R0, [R4], R10, R11 ;  /* 0x0000000a040073a9 */ /* 0x001ea400001ee10b */
[----:B--2---:R-:W-:-:S13]  /*0c90*/  ISETP.NE.AND P0, PT, R0, RZ, PT ;  /* 0x000000ff0000720c */ /* 0x004fda0003f05270 */
[----:B------:R-:W-:Y:S05]  /*0ca0*/  @P0 BRA `(.L_x_16) ;  /* 0xfffffffc00ec0947 */ /* 0x000fea000383ffff */
[----:B------:R-:W-:Y:S05]  /*0cb0*/  BSYNC B0 ;  /* 0x0000000000007941 */ /* 0x000fea0003800000 */
.L_x_15:
[----:B------:R-:W0:Y:S01]  /*0cc0*/  LDC.64 R10, c[0x0][0x3d0] ;  /* 0x0000f400ff0a7b82 */ /* 0x000e220000000a00 */
[----:B------:R-:W-:Y:S07]  /*0cd0*/  STG.E.64 desc[UR8][R2.64], R14 ;  /* 0x0000000e02007986 */ /* 0x000fee000c101b08 */
[----:B------:R-:W1:Y:S01]  /*0ce0*/  LDC.64 R12, c[0x0][0x3d8] ;  /* 0x0000f600ff0c7b82 */ /* 0x000e620000000a00 */
[----:B0-----:R-:W-:Y:S04]  /*0cf0*/  STG.E desc[UR8][R10.64], R6 ;  /* 0x000000060a007986 */ /* 0x001fe8000c101908 */
[----:B-1----:R-:W-:Y:S04]  /*0d00*/  STG.E desc[UR8][R12.64], R8 ;  /* 0x000000080c007986 */ /* 0x002fe8000c101908 */
[----:B------:R-:W-:Y:S01]  /*0d10*/  STG.E desc[UR8][R4.64], RZ ;  /* 0x000000ff04007986 */ /* 0x000fe2000c101908 */
[----:B------:R-:W-:Y:S05]  /*0d20*/  EXIT ;  /* 0x000000000000794d */ /* 0x000fea0003800000 */
        .weak           $__internal_0_$__cuda_sm20_div_rn_f64_full
        .type           $__internal_0_$__cuda_sm20_div_rn_f64_full,@function
        .size           $__internal_0_$__cuda_sm20_div_rn_f64_full,(.L_x_27 - $__internal_0_$__cuda_sm20_div_rn_f64_full)
$__internal_0_$__cuda_sm20_div_rn_f64_full:
[C---:B------:R-:W-:Y:S01]  /*0d30*/  FSETP.GEU.AND P0, PT, |R25|.reuse, 1.469367938527859385e-39, PT ;  /* 0x001000001900780b */ /* 0x040fe20003f0e200 */
[----:B------:R-:W-:Y:S01]  /*0d40*/  IMAD.MOV.U32 R28, RZ, RZ, 0x1 ;  /* 0x00000001ff1c7424 */ /* 0x000fe200078e00ff */
[----:B------:R-:W-:Y:S01]  /*0d50*/  LOP3.LUT R22, R25, 0x800fffff, RZ, 0xc0, !PT ;  /* 0x800fffff19167812 */ /* 0x000fe200078ec0ff */
[----:B------:R-:W-:Y:S01]  /*0d60*/  IMAD.MOV.U32 R0, RZ, RZ, 0x1ca00000 ;  /* 0x1ca00000ff007424 */ /* 0x000fe200078e00ff */
[C---:B------:R-:W-:Y:S01]  /*0d70*/  FSETP.GEU.AND P2, PT, |R27|.reuse, 1.469367938527859385e-39, PT ;  /* 0x001000001b00780b */ /* 0x040fe20003f4e200 */
[----:B------:R-:W-:Y:S01]  /*0d80*/  BSSY.RECONVERGENT B3, `(.L_x_17) ;  /* 0x0000052000037945 */ /* 0x000fe20003800200 */
[----:B------:R-:W-:Y:S01]  /*0d90*/  LOP3.LUT R23, R22, 0x3ff00000, RZ, 0xfc, !PT ;  /* 0x3ff0000016177812 */ /* 0x000fe200078efcff */
[----:B------:R-:W-:Y:S01]  /*0da0*/  IMAD.MOV.U32 R22, RZ, RZ, R24 ;  /* 0x000000ffff167224 */ /* 0x000fe200078e0018 */
[----:B------:R-:W-:Y:S02]  /*0db0*/  LOP3.LUT R38, R27, 0x7ff00000, RZ, 0xc0, !PT ;  /* 0x7ff000001b267812 */ /* 0x000fe400078ec0ff */
[----:B------:R-:W-:-:S03]  /*0dc0*/  LOP3.LUT R39, R25, 0x7ff00000, RZ, 0xc0, !PT ;  /* 0x7ff0000019277812 */ /* 0x000fc600078ec0ff */
[----:B------:R-:W-:Y:S01]  /*0dd0*/  @!P0 DMUL R22, R24, 8.98846567431157953865e+307 ;  /* 0x7fe0000018168828 */ /* 0x000fe20000000000 */
[C---:B------:R-:W-:Y:S01]  /*0de0*/  ISETP.GE.U32.AND P1, PT, R38.reuse, R39, PT ;  /* 0x000000272600720c */ /* 0x040fe20003f26070 */
[----:B------:R-:W-:Y:S02]  /*0df0*/  IMAD.MOV.U32 R40, RZ, RZ, R38 ;  /* 0x000000ffff287224 */ /* 0x000fe400078e0026 */
[----:B------:R-:W-:Y:S02]  /*0e00*/  @!P2 LOP3.LUT R33, R25, 0x7ff00000, RZ, 0xc0, !PT ;  /* 0x7ff000001921a812 */ /* 0x000fe400078ec0ff */
[----:B------:R-:W0:Y:S02]  /*0e10*/  MUFU.RCP64H R29, R23 ;  /* 0x00000017001d7308 */ /* 0x000e240000001800 */
[----:B------:R-:W-:Y:S02]  /*0e20*/  @!P2 ISETP.GE.U32.AND P3, PT, R38, R33, PT ;  /* 0x000000212600a20c */ /* 0x000fe40003f66070 */
[----:B------:R-:W-:-:S02]  /*0e30*/  @!P0 LOP3.LUT R39, R23, 0x7ff00000, RZ, 0xc0, !PT ;  /* 0x7ff0000017278812 */ /* 0x000fc400078ec0ff */
[----:B------:R-:W-:-:S04]  /*0e40*/  @!P2 SEL R33, R0, 0x63400000, !P3 ;  /* 0x634000000021a807 */ /* 0x000fc80005800000 */
[----:B------:R-:W-:-:S04]  /*0e50*/  @!P2 LOP3.LUT R34, R33, 0x80000000, R27, 0xf8, !PT ;  /* 0x800000002122a812 */ /* 0x000fc800078ef81b */
[----:B------:R-:W-:Y:S01]  /*0e60*/  @!P2 LOP3.LUT R35, R34, 0x100000, RZ, 0xfc, !PT ;  /* 0x001000002223a812 */ /* 0x000fe200078efcff */
[----:B------:R-:W-:Y:S01]  /*0e70*/  @!P2 IMAD.MOV.U32 R34, RZ, RZ, RZ ;  /* 0x000000ffff22a224 */ /* 0x000fe200078e00ff */
[----:B0-----:R-:W-:-:S08]  /*0e80*/  DFMA R30, R28, -R22, 1 ;  /* 0x3ff000001c1e742b */ /* 0x001fd00000000816 */
[----:B------:R-:W-:-:S08]  /*0e90*/  DFMA R30, R30, R30, R30 ;  /* 0x0000001e1e1e722b */ /* 0x000fd0000000001e */
[----:B------:R-:W-:Y:S01]  /*0ea0*/  DFMA R30, R28, R30, R28 ;  /* 0x0000001e1c1e722b */ /* 0x000fe2000000001c */
[----:B------:R-:W-:Y:S01]  /*0eb0*/  SEL R29, R0, 0x63400000, !P1 ;  /* 0x63400000001d7807 */ /* 0x000fe20004800000 */
[----:B------:R-:W-:-:S03]  /*0ec0*/  IMAD.MOV.U32 R28, RZ, RZ, R26 ;  /* 0x000000ffff1c7224 */ /* 0x000fc600078e001a */
[----:B------:R-:W-:-:S03]  /*0ed0*/  LOP3.LUT R29, R29, 0x800fffff, R27, 0xf8, !PT ;  /* 0x800fffff1d1d7812 */ /* 0x000fc600078ef81b */
[----:B------:R-:W-:-:S03]  /*0ee0*/  DFMA R32, R30, -R22, 1 ;  /* 0x3ff000001e20742b */ /* 0x000fc60000000816 */
[----:B------:R-:W-:-:S05]  /*0ef0*/  @!P2 DFMA R28, R28, 2, -R34 ;  /* 0x400000001c1ca82b */ /* 0x000fca0000000822 */
[----:B------:R-:W-:-:S05]  /*0f00*/  DFMA R32, R30, R32, R30 ;  /* 0x000000201e20722b */ /* 0x000fca000000001e */
[----:B------:R-:W-:-:S03]  /*0f10*/  @!P2 LOP3.LUT R40, R29, 0x7ff00000, RZ, 0xc0, !PT ;  /* 0x7ff000001d28a812 */ /* 0x000fc600078ec0ff */
[----:B------:R-:W-:Y:S02]  /*0f20*/  DMUL R30, R32, R28 ;  /* 0x0000001c201e7228 */ /* 0x000fe40000000000 */
[----:B------:R-:W-:-:S05]  /*0f30*/  VIADD R41, R40, 0xffffffff ;  /* 0xffffffff28297836 */ /* 0x000fca0000000000 */
[----:B------:R-:W-:Y:S01]  /*0f40*/  ISETP.GT.U32.AND P0, PT, R41, 0x7feffffe, PT ;  /* 0x7feffffe2900780c */ /* 0x000fe20003f04070 */
[----:B------:R-:W-:Y:S01]  /*0f50*/  VIADD R41, R39, 0xffffffff ;  /* 0xffffffff27297836 */ /* 0x000fe20000000000 */
[----:B------:R-:W-:-:S04]  /*0f60*/  DFMA R34, R30, -R22, R28 ;  /* 0x800000161e22722b */ /* 0x000fc8000000001c */
[----:B------:R-:W-:-:S04]  /*0f70*/  ISETP.GT.U32.OR P0, PT, R41, 0x7feffffe, P0 ;  /* 0x7feffffe2900780c */ /* 0x000fc80000704470 */
[----:B------:R-:W-:-:S09]  /*0f80*/  DFMA R34, R32, R34, R30 ;  /* 0x000000222022722b */ /* 0x000fd2000000001e */
[----:B------:R-:W-:Y:S05]  /*0f90*/  @P0 BRA `(.L_x_18) ;  /* 0x00000000006c0947 */ /* 0x000fea0003800000 */
[----:B------:R-:W-:-:S04]  /*0fa0*/  LOP3.LUT R27, R25, 0x7ff00000, RZ, 0xc0, !PT ;  /* 0x7ff00000191b7812 */ /* 0x000fc800078ec0ff */
[CC--:B------:R-:W-:Y:S02]  /*0fb0*/  VIADDMNMX R26, R38.reuse, -R27.reuse, 0xb9600000, !PT ;  /* 0xb9600000261a7446 */ /* 0x0c0fe4000780091b */
[----:B------:R-:W-:Y:S02]  /*0fc0*/  ISETP.GE.U32.AND P0, PT, R38, R27, PT ;  /* 0x0000001b2600720c */ /* 0x000fe40003f06070 */
[----:B------:R-:W-:Y:S02]  /*0fd0*/  VIMNMX R26, PT, PT, R26, 0x46a00000, PT ;  /* 0x46a000001a1a7848 */ /* 0x000fe40003fe0100 */
[----:B------:R-:W-:-:S05]  /*0fe0*/  SEL R27, R0, 0x63400000, !P0 ;  /* 0x63400000001b7807 */ /* 0x000fca0004000000 */
[----:B------:R-:W-:Y:S02]  /*0ff0*/  IMAD.IADD R0, R26, 0x1, -R27 ;  /* 0x000000011a007824 */ /* 0x000fe400078e0a1b */
[----:B------:R-:W-:Y:S02]  /*1000*/  IMAD.MOV.U32 R26, RZ, RZ, RZ ;  /* 0x000000ffff1a7224 */ /* 0x000fe400078e00ff */
[----:B------:R-:W-:-:S06]  /*1010*/  VIADD R27, R0, 0x7fe00000 ;  /* 0x7fe00000001b7836 */ /* 0x000fcc0000000000 */
[----:B------:R-:W-:-:S10]  /*1020*/  DMUL R30, R34, R26 ;  /* 0x0000001a221e7228 */ /* 0x000fd40000000000 */
[----:B------:R-:W-:-:S13]  /*1030*/  FSETP.GTU.AND P0, PT, |R31|, 1.469367938527859385e-39, PT ;  /* 0x001000001f00780b */ /* 0x000fda0003f0c200 */
[----:B------:R-:W-:Y:S05]  /*1040*/  @P0 BRA `(.L_x_19) ;  /* 0x0000000000940947 */ /* 0x000fea0003800000 */
[----:B------:R-:W-:Y:S01]  /*1050*/  DFMA R22, R34, -R22, R28 ;  /* 0x800000162216722b */ /* 0x000fe2000000001c */
[----:B------:R-:W-:-:S09]  /*1060*/  IMAD.MOV.U32 R26, RZ, RZ, RZ ;  /* 0x000000ffff1a7224 */ /* 0x000fd200078e00ff */
[C---:B------:R-:W-:Y:S02]  /*1070*/  FSETP.NEU.AND P0, PT, R23.reuse, RZ, PT ;  /* 0x000000ff1700720b */ /* 0x040fe40003f0d000 */
[----:B------:R-:W-:-:S04]  /*1080*/  LOP3.LUT R25, R23, 0x80000000, R25, 0x48, !PT ;  /* 0x8000000017197812 */ /* 0x000fc800078e4819 */
[----:B------:R-:W-:-:S07]  /*1090*/  LOP3.LUT R27, R25, R27, RZ, 0xfc, !PT ;  /* 0x0000001b191b7212 */ /* 0x000fce00078efcff */
[----:B------:R-:W-:Y:S05]  /*10a0*/  @!P0 BRA `(.L_x_19) ;  /* 0x00000000007c8947 */ /* 0x000fea0003800000 */
[----:B------:R-:W-:Y:S01]  /*10b0*/  IMAD.MOV R23, RZ, RZ, -R0 ;  /* 0x000000ffff177224 */ /* 0x000fe200078e0a00 */
[----:B------:R-:W-:Y:S01]  /*10c0*/  DMUL.RP R26, R34, R26 ;  /* 0x0000001a221a7228 */ /* 0x000fe20000008000 */
[----:B------:R-:W-:-:S06]  /*10d0*/  IMAD.MOV.U32 R22, RZ, RZ, RZ ;  /* 0x000000ffff167224 */ /* 0x000fcc00078e00ff */
[----:B------:R-:W-:-:S03]  /*10e0*/  DFMA R22, R30, -R22, R34 ;  /* 0x800000161e16722b */ /* 0x000fc60000000022 */
[----:B------:R-:W-:-:S03]  /*10f0*/  LOP3.LUT R25, R27, R25, RZ, 0x3c, !PT ;  /* 0x000000191b197212 */ /* 0x000fc600078e3cff */
[----:B------:R-:W-:-:S04]  /*1100*/  IADD3 R22, PT, PT, -R0, -0x43300000, RZ ;  /* 0xbcd0000000167810 */ /* 0x000fc80007ffe1ff */
[----:B------:R-:W-:-:S04]  /*1110*/  FSETP.NEU.AND P0, PT, |R23|, R22, PT ;  /* 0x000000161700720b */ /* 0x000fc80003f0d200 */
[----:B------:R-:W-:Y:S02]  /*1120*/  FSEL R30, R26, R30, !P0 ;  /* 0x0000001e1a1e7208 */ /* 0x000fe40004000000 */
[----:B------:R-:W-:Y:S01]  /*1130*/  FSEL R31, R25, R31, !P0 ;  /* 0x0000001f191f7208 */ /* 0x000fe20004000000 */
[----:B------:R-:W-:Y:S06]  /*1140*/  BRA `(.L_x_19) ;  /* 0x0000000000547947 */ /* 0x000fec0003800000 */
.L_x_18:
[----:B------:R-:W-:-:S14]  /*1150*/  DSETP.NAN.AND P0, PT, R26, R26, PT ;  /* 0x0000001a1a00722a */ /* 0x000fdc0003f08000 */
[----:B------:R-:W-:Y:S05]  /*1160*/  @P0 BRA `(.L_x_20) ;  /* 0x0000000000440947 */ /* 0x000fea0003800000 */
[----:B------:R-:W-:-:S14]  /*1170*/  DSETP.NAN.AND P0, PT, R24, R24, PT ;  /* 0x000000181800722a */ /* 0x000fdc0003f08000 */
[----:B------:R-:W-:Y:S05]  /*1180*/  @P0 BRA `(.L_x_21) ;  /* 0x0000000000300947 */ /* 0x000fea0003800000 */
[----:B------:R-:W-:Y:S01]  /*1190*/  ISETP.NE.AND P0, PT, R40, R39, PT ;  /* 0x000000272800720c */ /* 0x000fe20003f05270 */
[----:B------:R-:W-:Y:S02]  /*11a0*/  IMAD.MOV.U32 R30, RZ, RZ, 0x0 ;  /* 0x00000000ff1e7424 */ /* 0x000fe400078e00ff */
[----:B------:R-:W-:-:S10]  /*11b0*/  IMAD.MOV.U32 R31, RZ, RZ, -0x80000 ;  /* 0xfff80000ff1f7424 */ /* 0x000fd400078e00ff */
[----:B------:R-:W-:Y:S05]  /*11c0*/  @!P0 BRA `(.L_x_19) ;  /* 0x0000000000348947 */ /* 0x000fea0003800000 */
[----:B------:R-:W-:Y:S02]  /*11d0*/  ISETP.NE.AND P0, PT, R40, 0x7ff00000, PT ;  /* 0x7ff000002800780c */ /* 0x000fe40003f05270 */
[----:B------:R-:W-:Y:S02]  /*11e0*/  LOP3.LUT R31, R27, 0x80000000, R25, 0x48, !PT ;  /* 0x800000001b1f7812 */ /* 0x000fe400078e4819 */
[----:B------:R-:W-:-:S13]  /*11f0*/  ISETP.EQ.OR P0, PT, R39, RZ, !P0 ;  /* 0x000000ff2700720c */ /* 0x000fda0004702670 */
[----:B------:R-:W-:Y:S01]  /*1200*/  @P0 LOP3.LUT R0, R31, 0x7ff00000, RZ, 0xfc, !PT ;  /* 0x7ff000001f000812 */ /* 0x000fe200078efcff */
[----:B------:R-:W-:Y:S02]  /*1210*/  @!P0 IMAD.MOV.U32 R30, RZ, RZ, RZ ;  /* 0x000000ffff1e8224 */ /* 0x000fe400078e00ff */
[----:B------:R-:W-:Y:S02]  /*1220*/  @P0 IMAD.MOV.U32 R30, RZ, RZ, RZ ;  /* 0x000000ffff1e0224 */ /* 0x000fe400078e00ff */
[----:B------:R-:W-:Y:S01]  /*1230*/  @P0 IMAD.MOV.U32 R31, RZ, RZ, R0 ;  /* 0x000000ffff1f0224 */ /* 0x000fe200078e0000 */
[----:B------:R-:W-:Y:S06]  /*1240*/  BRA `(.L_x_19) ;  /* 0x0000000000147947 */ /* 0x000fec0003800000 */
.L_x_21:
[----:B------:R-:W-:Y:S01]  /*1250*/  LOP3.LUT R31, R25, 0x80000, RZ, 0xfc, !PT ;  /* 0x00080000191f7812 */ /* 0x000fe200078efcff */
[----:B------:R-:W-:Y:S01]  /*1260*/  IMAD.MOV.U32 R30, RZ, RZ, R24 ;  /* 0x000000ffff1e7224 */ /* 0x000fe200078e0018 */
[----:B------:R-:W-:Y:S06]  /*1270*/  BRA `(.L_x_19) ;  /* 0x0000000000087947 */ /* 0x000fec0003800000 */
.L_x_20:
[----:B------:R-:W-:Y:S01]  /*1280*/  LOP3.LUT R31, R27, 0x80000, RZ, 0xfc, !PT ;  /* 0x000800001b1f7812 */ /* 0x000fe200078efcff */
[----:B------:R-:W-:-:S07]  /*1290*/  IMAD.MOV.U32 R30, RZ, RZ, R26 ;  /* 0x000000ffff1e7224 */ /* 0x000fce00078e001a */
.L_x_19:
[----:B------:R-:W-:Y:S05]  /*12a0*/  BSYNC.RECONVERGENT B3 ;  /* 0x0000000000037941 */ /* 0x000fea0003800200 */
.L_x_17:
[----:B------:R-:W-:Y:S02]  /*12b0*/  IMAD.MOV.U32 R22, RZ, RZ, R4 ;  /* 0x000000ffff167224 */ /* 0x000fe400078e0004 */
[----:B------:R-:W-:-:S04]  /*12c0*/  IMAD.MOV.U32 R23, RZ, RZ, 0x0 ;  /* 0x00000000ff177424 */ /* 0x000fc800078e00ff */
[----:B------:R-:W-:Y:S05]  /*12d0*/  RET.REL.NODEC R22 `(_Z24kernel_compute_max_deltaiPKiS0_S0_S0_iiS0_S0_S0_iPiS1_Pd) ;  /* 0xffffffec16487950 */ /* 0x000fea0003c3ffff */
.L_x_22:
[----:B------:R-:W-:-:S00]  /*12e0*/  BRA `(.L_x_22) ;  /* 0xfffffffc00fc7947 */ /* 0x000fc0000383ffff */
[----:B------:R-:W-:-:S00]  /*12f0*/  NOP ;  /* 0x0000000000007918 */ /* 0x000fc00000000000 */
        /* <DEDUP_REMOVED lines=8> */
.L_x_27:


//--------------------- .text._Z24kernel_init_fixed_valuesiPiiPKiS1_ --------------------------
	.section	.text._Z24kernel_init_fixed_valuesiPiiPKiS1_,"ax",@progbits
	.align	128
        .global         _Z24kernel_init_fixed_valuesiPiiPKiS1_
        .type           _Z24kernel_init_fixed_valuesiPiiPKiS1_,@function
        .size           _Z24kernel_init_fixed_valuesiPiiPKiS1_,(.L_x_29 - _Z24kernel_init_fixed_valuesiPiiPKiS1_)
        .other          _Z24kernel_init_fixed_valuesiPiiPKiS1_,@"STO_CUDA_ENTRY STV_DEFAULT"
_Z24kernel_init_fixed_valuesiPiiPKiS1_:
.text._Z24kernel_init_fixed_valuesiPiiPKiS1_:
[----:B------:R-:W-:Y:S01]  /*0000*/  LDC R1, c[0x0][0x37c] ;  /* 0x0000df00ff017b82 */ /* 0x000fe20000000800 */
[----:B------:R-:W0:Y:S07]  /*0010*/  S2R R5, SR_TID.X ;  /* 0x0000000000057919 */ /* 0x000e2e0000002100 */
[----:B------:R-:W0:Y:S01]  /*0020*/  S2UR UR4, SR_CTAID.X ;  /* 0x00000000000479c3 */ /* 0x000e220000002500 */
[----:B------:R-:W1:Y:S07]  /*0030*/  LDCU UR5, c[0x0][0x380] ;  /* 0x00007000ff0577ac */ /* 0x000e6e0008000800 */
[----:B------:R-:W0:Y:S02]  /*0040*/  LDC R0, c[0x0][0x360] ;  /* 0x0000d800ff007b82 */ /* 0x000e240000000800 */
[----:B0-----:R-:W-:-:S05]  /*0050*/  IMAD R5, R0, UR4, R5 ;  /* 0x0000000400057c24 */ /* 0x001fca000f8e0205 */
[----:B-1----:R-:W-:-:S13]  /*0060*/  ISETP.GE.AND P0, PT, R5, UR5, PT ;  /* 0x0000000505007c0c */ /* 0x002fda000bf06270 */
[----:B------:R-:W-:Y:S05]  /*0070*/  @P0 EXIT ;  /* 0x000000000000094d */ /* 0x000fea0003800000 */
[----:B------:R-:W0:Y:S01]  /*0080*/  LDC.64 R2, c[0x0][0x388] ;  /* 0x0000e200ff027b82 */ /* 0x000e220000000a00 */
[----:B------:R-:W1:Y:S01]  /*0090*/  LDCU.64 UR4, c[0x0][0x358] ;  /* 0x00006b00ff0477ac */ /* 0x000e620008000a00 */
[----:B------:R-:W2:Y:S06]  /*00a0*/  LDCU UR6, c[0x0][0x390] ;  /* 0x00007200ff0677ac */ /* 0x000eac0008000800 */
[----:B------:R-:W3:Y:S01]  /*00b0*/  LDC.64 R6, c[0x0][0x3a0] ;  /* 0x0000e800ff067b82 */ /* 0x000ee20000000a00 */
[----:B0-----:R-:W-:-:S05]  /*00c0*/  IMAD.WIDE R2, R5, 0x4, R2 ;  /* 0x0000000405027825 */ /* 0x001fca00078e0202 */
[----:B-1----:R0:W-:Y:S01]  /*00d0*/  STG.E desc[UR4][R2.64], RZ ;  /* 0x000000ff02007986 */ /* 0x0021e2000c101904 */
[----:B---3--:R-:W-:-:S05]  /*00e0*/  IMAD.WIDE R4, R5, 0x4, R6 ;  /* 0x0000000405047825 */ /* 0x008fca00078e0206 */
[----:B------:R-:W3:Y:S02]  /*00f0*/  LDG.E R9, desc[UR4][R4.64] ;  /* 0x0000000404097981 */ /* 0x000ee4000c1e1900 */
[----:B---3--:R-:W-:-:S06]  /*0100*/  IMAD.WIDE R6, R9, 0x4, R6 ;  /* 0x0000000409067825 */ /* 0x008fcc00078e0206 */
[----:B------:R-:W2:Y:S02]  /*0110*/  LDG.E R6, desc[UR4][R6.64] ;  /* 0x0000000406067981 */ /* 0x000ea4000c1e1900 */
[----:B--2---:R-:W-:-:S13]  /*0120*/  ISETP.NE.AND P0, PT, R6, UR6, PT ;  /* 0x0000000606007c0c */ /* 0x004fda000bf05270 */
[----:B0-----:R-:W-:Y:S05]  /*0130*/  @!P0 EXIT ;  /* 0x000000000000894d */ /* 0x001fea0003800000 */
[----:B------:R-:W0:Y:S01]  /*0140*/  LDC.64 R10, c[0x0][0x3a0] ;  /* 0x0000e800ff0a7b82 */ /* 0x000e220000000a00 */
[--C-:B------:R-:W-:Y:S01]  /*0150*/  SHF.R.S32.HI R7, RZ, 0x1f, R9.reuse ;  /* 0x0000001fff077819 */ /* 0x100fe20000011409 */
[----:B------:R-:W-:Y:S01]  /*0160*/  IMAD.MOV.U32 R13, RZ, RZ, R9 ;  /* 0x000000ffff0d7224 */ /* 0x000fe200078e0009 */
[----:B------:R-:W-:Y:S01]  /*0170*/  MOV R6, R9 ;  /* 0x0000000900067202 */ /* 0x000fe20000000f00 */
[----:B------:R-:W-:Y:S01]  /*0180*/  IMAD.MOV.U32 R15, RZ, RZ, RZ ;  /* 0x000000ffff0f7224 */ /* 0x000fe200078e00ff */
[----:B------:R-:W1:Y:S01]  /*0190*/  LDCU UR8, c[0x0][0x390] ;  /* 0x00007200ff0877ac */ /* 0x000e620008000800 */
[----:B------:R-:W2:Y:S05]  /*01a0*/  LDCU.64 UR6, c[0x0][0x398] ;  /* 0x00007300ff0677ac */ /* 0x000eaa0008000a00 */
.L_x_23:
[----:B------:R-:W3:Y:S02]  /*01b0*/  LDG.E R0, desc[UR4][R4.64+0x4] ;  /* 0x0000040404007981 */ /* 0x000ee4000c1e1900 */
[----:B---3--:R-:W-:-:S13]  /*01c0*/  ISETP.GE.AND P0, PT, R13, R0, PT ;  /* 0x000000000d00720c */ /* 0x008fda0003f06270 */
[----:B-12---:R-:W-:Y:S05]  /*01d0*/  @P0 EXIT ;  /* 0x000000000000094d */ /* 0x006fea0003800000 */
[----:B------:R-:W-:-:S04]  /*01e0*/  LEA R8, P0, R6, UR6, 0x2 ;  /* 0x0000000606087c11 */ /* 0x000fc8000f8010ff */
[----:B------:R-:W-:-:S05]  /*01f0*/  LEA.HI.X R9, R6, UR7, R7, 0x2, P0 ;  /* 0x0000000706097c11 */ /* 0x000fca00080f1407 */
[----:B------:R-:W2:Y:S01]  /*0200*/  LDG.E R8, desc[UR4][R8.64] ;  /* 0x0000000408087981 */ /* 0x000ea2000c1e1900 */
[----:B0-----:R-:W-:-:S04]  /*0210*/  IMAD.WIDE R6, R13, 0x4, R10 ;  /* 0x000000040d067825 */ /* 0x001fc800078e020a */
[----:B--2---:R-:W-:-:S05]  /*0220*/  IMAD.IADD R15, R8, 0x1, R15 ;  /* 0x00000001080f7824 */ /* 0x004fca00078e020f */
[----:B------:R3:W-:Y:S04]  /*0230*/  STG.E desc[UR4][R2.64], R15 ;  /* 0x0000000f02007986 */ /* 0x0007e8000c101904 */
[----:B------:R0:W2:Y:S01]  /*0240*/  LDG.E R6, desc[UR4][R6.64+0x4] ;  /* 0x0000040406067981 */ /* 0x0000a2000c1e1900 */
[----:B------:R-:W-:-:S04]  /*0250*/  IADD3 R13, PT, PT, R13, 0x1, RZ ;  /* 0x000000010d0d7810 */ /* 0x000fc80007ffe0ff */
[----:B------:R-:W-:-:S04]  /*0260*/  SHF.R.S32.HI R0, RZ, 0x1f, R13 ;  /* 0x0000001fff007819 */ /* 0x000fc8000001140d */
[----:B0-----:R-:W-:Y:S02]  /*0270*/  MOV R7, R0 ;  /* 0x0000000000077202 */ /* 0x001fe40000000f00 */
[----:B--2---:R-:W-:Y:S01]  /*0280*/  ISETP.NE.AND P0, PT, R6, UR8, PT ;  /* 0x0000000806007c0c */ /* 0x004fe2000bf05270 */
[----:B------:R-:W-:-:S12]  /*0290*/  IMAD.MOV.U32 R6, RZ, RZ, R13 ;  /* 0x000000ffff067224 */ /* 0x000fd800078e000d */
[----:B---3--:R-:W-:Y:S05]  /*02a0*/  @P0 BRA `(.L_x_23) ;  /* 0xfffffffc00c00947 */ /* 0x008fea000383ffff */
[----:B------:R-:W-:Y:S05]  /*02b0*/  EXIT ;  /* 0x000000000000794d */ /* 0x000fea0003800000 */
.L_x_24:
        /* <DEDUP_REMOVED lines=12> */
.L_x_29:


//--------------------- .text._Z14kernel_add_onePii --------------------------
	.section	.text._Z14kernel_add_onePii,"ax",@progbits
	.align	128
        .global         _Z14kernel_add_onePii
        .type           _Z14kernel_add_onePii,@function
        .size           _Z14kernel_add_onePii,(.L_x_30 - _Z14kernel_add_onePii)
        .other          _Z14kernel_add_onePii,@"STO_CUDA_ENTRY STV_DEFAULT"
_Z14kernel_add_onePii:
.text._Z14kernel_add_onePii:
[----:B------:R-:W-:Y:S01]  /*0000*/  LDC R1, c[0x0][0x37c] ;  /* 0x0000df00ff017b82 */ /* 0x000fe20000000800 */
[----:B------:R-:W0:Y:S01]  /*0010*/  S2R R0, SR_TID.X ;  /* 0x0000000000007919 */ /* 0x000e220000002100 */
[----:B------:R-:W0:Y:S01]  /*0020*/  LDCU UR4, c[0x0][0x360] ;  /* 0x00006c00ff0477ac */ /* 0x000e220008000800 */
[----:B------:R-:W0:Y:S01]  /*0030*/  S2R R3, SR_CTAID.X ;  /* 0x0000000000037919 */ /* 0x000e220000002500 */
[----:B------:R-:W1:Y:S01]  /*0040*/  LDCU UR8, c[0x0][0x388] ;  /* 0x00007100ff0877ac */ /* 0x000e620008000800 */
[----:B0-----:R-:W-:-:S05]  /*0050*/  IMAD R0, R3, UR4, R0 ;  /* 0x0000000403007c24 */ /* 0x001fca000f8e0200 */
[----:B-1----:R-:W-:-:S13]  /*0060*/  ISETP.GE.AND P0, PT, R0, UR8, PT ;  /* 0x0000000800007c0c */ /* 0x002fda000bf06270 */
[----:B------:R-:W-:Y:S05]  /*0070*/  @P0 EXIT ;  /* 0x000000000000094d */ /* 0x000fea0003800000 */
[----:B------:R-:W0:Y:S01]  /*0080*/  LDC.64 R4, c[0x0][0x380] ;  /* 0x0000e000ff047b82 */ /* 0x000e220000000a00 */
[----:B------:R-:W1:Y:S01]  /*0090*/  LDCU UR5, c[0x0][0x370] ;  /* 0x00006e00ff0577ac */ /* 0x000e620008000800 */
[----:B------:R-:W2:Y:S01]  /*00a0*/  LDCU.64 UR6, c[0x0][0x358] ;  /* 0x00006b00ff0677ac */ /* 0x000ea20008000a00 */
[----:B-1----:R-:W-:-:S12]  /*00b0*/  UIMAD UR4, UR4, UR5, URZ ;  /* 0x00000005040472a4 */ /* 0x002fd8000f8e02ff */
.L_x_25:
[----:B01----:R-:W-:-:S05]  /*00c0*/  IMAD.WIDE R2, R0, 0x4, R4 ;  /* 0x0000000400027825 */ /* 0x003fca00078e0204 */
[----:B--2---:R-:W2:Y:S01]  /*00d0*/  LDG.E R6, desc[UR6][R2.64] ;  /* 0x0000000602067981 */ /* 0x004ea2000c1e1900 */
[----:B------:R-:W-:-:S04]  /*00e0*/  IADD3 R0, PT, PT, R0, UR4, RZ ;  /* 0x0000000400007c10 */ /* 0x000fc8000fffe0ff */
[----:B------:R-:W-:Y:S02]  /*00f0*/  ISETP.GE.AND P0, PT, R0, UR8, PT ;  /* 0x0000000800007c0c */ /* 0x000fe4000bf06270 */
[----:B--2---:R-:W-:-:S05]  /*0100*/  IADD3 R7, PT, PT, R6, 0x1, RZ ;  /* 0x0000000106077810 */ /* 0x004fca0007ffe0ff */
[----:B------:R1:W-:Y:S06]  /*0110*/  STG.E desc[UR6][R2.64], R7 ;  /* 0x0000000702007986 */ /* 0x0003ec000c101906 */
[----:B------:R-:W-:Y:S05]  /*0120*/  @!P0 BRA `(.L_x_25) ;  /* 0xfffffffc00e48947 */ /* 0x000fea000383ffff */
[----:B------:R-:W-:Y:S05]  /*0130*/  EXIT ;  /* 0x000000000000794d */ /* 0x000fea0003800000 */
.L_x_26:
        /* <DEDUP_REMOVED lines=12> */
.L_x_30:


//--------------------- .nv.shared._Z24kernel_compute_max_deltaiPKiS0_S0_S0_iiS0_S0_S0_iPiS1_Pd --------------------------
	.section	.nv.shared._Z24kernel_compute_max_deltaiPKiS0_S0_S0_iiS0_S0_S0_iPiS1_Pd,"aw",@nobits
	.sectionflags	@""
	.align	8
.nv.shared._Z24kernel_compute_max_deltaiPKiS0_S0_S0_iiS0_S0_S0_iPiS1_Pd:
	.zero		1032


//--------------------- .nv.shared.reserved.0     --------------------------
	.section	.nv.shared.reserved.0,"aw",@nobits
	.weak		__nv_reservedSMEM_offset_0_alias
	.size		__nv_reservedSMEM_offset_0_alias, 0, 64
	.other		__nv_reservedSMEM_offset_0_alias,@"STO_CUDA_RESERVED_SHARED STV_DEFAULT"
__nv_reservedSMEM_offset_0_alias:
	.zero		0
	.zero		64


//--------------------- .nv.global                --------------------------
	.section	.nv.global,"aw",@nobits
	.align	4
.nv.global:
	.type		d_state,@object
	.size		d_state,(.L_0 - d_state)
d_state:
	.zero		4
.L_0:


//--------------------- .nv.constant0._Z24kernel_compute_max_deltaiPKiS0_S0_S0_iiS0_S0_S0_iPiS1_Pd --------------------------
	.section	.nv.constant0._Z24kernel_compute_max_deltaiPKiS0_S0_S0_iiS0_S0_S0_iPiS1_Pd,"a",@progbits
	.sectionflags	@""
	.align	4
.nv.constant0._Z24kernel_compute_max_deltaiPKiS0_S0_S0_iiS0_S0_S0_iPiS1_Pd:
	.zero		1000


//--------------------- .nv.constant0._Z24kernel_init_fixed_valuesiPiiPKiS1_ --------------------------
	.section	.nv.constant0._Z24kernel_init_fixed_valuesiPiiPKiS1_,"a",@progbits
	.sectionflags	@""
	.align	4
.nv.constant0._Z24kernel_init_fixed_valuesiPiiPKiS1_:
	.zero		936


//--------------------- .nv.constant0._Z14kernel_add_onePii --------------------------
	.section	.nv.constant0._Z14kernel_add_onePii,"a",@progbits
	.sectionflags	@""
	.align	4
.nv.constant0._Z14kernel_add_onePii:
	.zero		908


//--------------------- SYMBOLS --------------------------

	.type		.nv.reservedSmem.offset0,@object
	.size		.nv.reservedSmem.offset0,0x4
	.type		.nv.reservedSmem.cap,@object
	.size		.nv.reservedSmem.cap,0x4
